//
// Generated by NVIDIA NVVM Compiler
//
// Compiler Build ID: CL-36424714
// Cuda compilation tools, release 13.0, V13.0.88
// Based on NVVM 20.0.0
//

.version 9.0
.target sm_100
.address_size 64

	// .globl	_Z8randInitP17curandStateXORWOW
.func  (.param .b64 func_retval0) __internal_accurate_pow
(
	.param .b64 __internal_accurate_pow_param_0
)
;
.global .align 4 .b8 precalc_xorwow_matrix[102400];
.global .align 4 .b8 precalc_xorwow_offset_matrix[102400];
.global .align 4 .b8 mrg32k3aM1[2304];
.global .align 4 .b8 mrg32k3aM2[2304];
.global .align 4 .b8 mrg32k3aM1SubSeq[2016];
.global .align 4 .b8 mrg32k3aM2SubSeq[2016];
.global .align 4 .b8 mrg32k3aM1Seq[2304];
.global .align 4 .b8 mrg32k3aM2Seq[2304];
.const .align 8 .b8 __cr_lgamma_table[72];

.visible .entry _Z8randInitP17curandStateXORWOW(
	.param .u64 .ptr .align 1 _Z8randInitP17curandStateXORWOW_param_0
)
{
	.reg .pred 	%p<24>;
	.reg .b32 	%r<406>;
	.reg .b64 	%rd<18>;

	ld.param.u64 	%rd8, [_Z8randInitP17curandStateXORWOW_param_0];
	cvta.to.global.u64 	%rd9, %rd8;
	mov.u32 	%r182, %ctaid.x;
	mov.u32 	%r183, %ntid.x;
	mov.u32 	%r184, %tid.x;
	mad.lo.s32 	%r185, %r182, %r183, %r184;
	cvt.s64.s32 	%rd17, %r185;
	mul.wide.s32 	%rd10, %r185, 48;
	add.s64 	%rd2, %rd9, %rd10;
	mov.b32 	%r186, -615985083;
	mov.b32 	%r187, -1377575096;
	st.global.v2.u32 	[%rd2], {%r187, %r186};
	mov.b32 	%r188, -123459836;
	mov.b32 	%r189, -965257515;
	st.global.v2.u32 	[%rd2+8], {%r189, %r188};
	mov.b32 	%r190, -733658551;
	mov.b32 	%r191, -589760388;
	st.global.v2.u32 	[%rd2+16], {%r191, %r190};
	setp.eq.s32 	%p1, %r185, 0;
	@%p1 bra 	$L__BB0_42;
	mov.b32 	%r312, 0;
	mov.u64 	%rd12, precalc_xorwow_matrix;
$L__BB0_2:
	and.b64  	%rd4, %rd17, 3;
	setp.eq.s64 	%p2, %rd4, 0;
	@%p2 bra 	$L__BB0_41;
	mul.wide.u32 	%rd11, %r312, 3200;
	add.s64 	%rd5, %rd12, %rd11;
	cvt.u32.u64 	%r2, %rd4;
	mov.b32 	%r313, 0;
$L__BB0_4:
	mov.b32 	%r326, 0;
	mov.u32 	%r327, %r326;
	mov.u32 	%r328, %r326;
	mov.u32 	%r329, %r326;
	mov.u32 	%r330, %r326;
	mov.u32 	%r319, %r326;
$L__BB0_5:
	mul.wide.u32 	%rd13, %r319, 4;
	add.s64 	%rd14, %rd2, %rd13;
	ld.global.u32 	%r10, [%rd14+4];
	shl.b32 	%r11, %r319, 5;
	mov.b32 	%r325, 0;
$L__BB0_6:
	.pragma "nounroll";
	shr.u32 	%r196, %r10, %r325;
	and.b32  	%r197, %r196, 1;
	setp.eq.b32 	%p3, %r197, 1;
	not.pred 	%p4, %p3;
	add.s32 	%r198, %r11, %r325;
	mul.lo.s32 	%r199, %r198, 5;
	mul.wide.u32 	%rd15, %r199, 4;
	add.s64 	%rd6, %rd5, %rd15;
	@%p4 bra 	$L__BB0_8;
	ld.global.u32 	%r200, [%rd6];
	xor.b32  	%r330, %r330, %r200;
	ld.global.u32 	%r201, [%rd6+4];
	xor.b32  	%r329, %r329, %r201;
	ld.global.u32 	%r202, [%rd6+8];
	xor.b32  	%r328, %r328, %r202;
	ld.global.u32 	%r203, [%rd6+12];
	xor.b32  	%r327, %r327, %r203;
	ld.global.u32 	%r204, [%rd6+16];
	xor.b32  	%r326, %r326, %r204;
$L__BB0_8:
	and.b32  	%r206, %r196, 2;
	setp.eq.s32 	%p5, %r206, 0;
	@%p5 bra 	$L__BB0_10;
	ld.global.u32 	%r207, [%rd6+20];
	xor.b32  	%r330, %r330, %r207;
	ld.global.u32 	%r208, [%rd6+24];
	xor.b32  	%r329, %r329, %r208;
	ld.global.u32 	%r209, [%rd6+28];
	xor.b32  	%r328, %r328, %r209;
	ld.global.u32 	%r210, [%rd6+32];
	xor.b32  	%r327, %r327, %r210;
	ld.global.u32 	%r211, [%rd6+36];
	xor.b32  	%r326, %r326, %r211;
$L__BB0_10:
	and.b32  	%r213, %r196, 4;
	setp.eq.s32 	%p6, %r213, 0;
	@%p6 bra 	$L__BB0_12;
	ld.global.u32 	%r214, [%rd6+40];
	xor.b32  	%r330, %r330, %r214;
	ld.global.u32 	%r215, [%rd6+44];
	xor.b32  	%r329, %r329, %r215;
	ld.global.u32 	%r216, [%rd6+48];
	xor.b32  	%r328, %r328, %r216;
	ld.global.u32 	%r217, [%rd6+52];
	xor.b32  	%r327, %r327, %r217;
	ld.global.u32 	%r218, [%rd6+56];
	xor.b32  	%r326, %r326, %r218;
$L__BB0_12:
	and.b32  	%r220, %r196, 8;
	setp.eq.s32 	%p7, %r220, 0;
	@%p7 bra 	$L__BB0_14;
	ld.global.u32 	%r221, [%rd6+60];
	xor.b32  	%r330, %r330, %r221;
	ld.global.u32 	%r222, [%rd6+64];
	xor.b32  	%r329, %r329, %r222;
	ld.global.u32 	%r223, [%rd6+68];
	xor.b32  	%r328, %r328, %r223;
	ld.global.u32 	%r224, [%rd6+72];
	xor.b32  	%r327, %r327, %r224;
	ld.global.u32 	%r225, [%rd6+76];
	xor.b32  	%r326, %r326, %r225;
$L__BB0_14:
	and.b32  	%r227, %r196, 16;
	setp.eq.s32 	%p8, %r227, 0;
	@%p8 bra 	$L__BB0_16;
	ld.global.u32 	%r228, [%rd6+80];
	xor.b32  	%r330, %r330, %r228;
	ld.global.u32 	%r229, [%rd6+84];
	xor.b32  	%r329, %r329, %r229;
	ld.global.u32 	%r230, [%rd6+88];
	xor.b32  	%r328, %r328, %r230;
	ld.global.u32 	%r231, [%rd6+92];
	xor.b32  	%r327, %r327, %r231;
	ld.global.u32 	%r232, [%rd6+96];
	xor.b32  	%r326, %r326, %r232;
$L__BB0_16:
	and.b32  	%r234, %r196, 32;
	setp.eq.s32 	%p9, %r234, 0;
	@%p9 bra 	$L__BB0_18;
	ld.global.u32 	%r235, [%rd6+100];
	xor.b32  	%r330, %r330, %r235;
	ld.global.u32 	%r236, [%rd6+104];
	xor.b32  	%r329, %r329, %r236;
	ld.global.u32 	%r237, [%rd6+108];
	xor.b32  	%r328, %r328, %r237;
	ld.global.u32 	%r238, [%rd6+112];
	xor.b32  	%r327, %r327, %r238;
	ld.global.u32 	%r239, [%rd6+116];
	xor.b32  	%r326, %r326, %r239;
$L__BB0_18:
	and.b32  	%r241, %r196, 64;
	setp.eq.s32 	%p10, %r241, 0;
	@%p10 bra 	$L__BB0_20;
	ld.global.u32 	%r242, [%rd6+120];
	xor.b32  	%r330, %r330, %r242;
	ld.global.u32 	%r243, [%rd6+124];
	xor.b32  	%r329, %r329, %r243;
	ld.global.u32 	%r244, [%rd6+128];
	xor.b32  	%r328, %r328, %r244;
	ld.global.u32 	%r245, [%rd6+132];
	xor.b32  	%r327, %r327, %r245;
	ld.global.u32 	%r246, [%rd6+136];
	xor.b32  	%r326, %r326, %r246;
$L__BB0_20:
	and.b32  	%r248, %r196, 128;
	setp.eq.s32 	%p11, %r248, 0;
	@%p11 bra 	$L__BB0_22;
	ld.global.u32 	%r249, [%rd6+140];
	xor.b32  	%r330, %r330, %r249;
	ld.global.u32 	%r250, [%rd6+144];
	xor.b32  	%r329, %r329, %r250;
	ld.global.u32 	%r251, [%rd6+148];
	xor.b32  	%r328, %r328, %r251;
	ld.global.u32 	%r252, [%rd6+152];
	xor.b32  	%r327, %r327, %r252;
	ld.global.u32 	%r253, [%rd6+156];
	xor.b32  	%r326, %r326, %r253;
$L__BB0_22:
	and.b32  	%r255, %r196, 256;
	setp.eq.s32 	%p12, %r255, 0;
	@%p12 bra 	$L__BB0_24;
	ld.global.u32 	%r256, [%rd6+160];
	xor.b32  	%r330, %r330, %r256;
	ld.global.u32 	%r257, [%rd6+164];
	xor.b32  	%r329, %r329, %r257;
	ld.global.u32 	%r258, [%rd6+168];
	xor.b32  	%r328, %r328, %r258;
	ld.global.u32 	%r259, [%rd6+172];
	xor.b32  	%r327, %r327, %r259;
	ld.global.u32 	%r260, [%rd6+176];
	xor.b32  	%r326, %r326, %r260;
$L__BB0_24:
	and.b32  	%r262, %r196, 512;
	setp.eq.s32 	%p13, %r262, 0;
	@%p13 bra 	$L__BB0_26;
	ld.global.u32 	%r263, [%rd6+180];
	xor.b32  	%r330, %r330, %r263;
	ld.global.u32 	%r264, [%rd6+184];
	xor.b32  	%r329, %r329, %r264;
	ld.global.u32 	%r265, [%rd6+188];
	xor.b32  	%r328, %r328, %r265;
	ld.global.u32 	%r266, [%rd6+192];
	xor.b32  	%r327, %r327, %r266;
	ld.global.u32 	%r267, [%rd6+196];
	xor.b32  	%r326, %r326, %r267;
$L__BB0_26:
	and.b32  	%r269, %r196, 1024;
	setp.eq.s32 	%p14, %r269, 0;
	@%p14 bra 	$L__BB0_28;
	ld.global.u32 	%r270, [%rd6+200];
	xor.b32  	%r330, %r330, %r270;
	ld.global.u32 	%r271, [%rd6+204];
	xor.b32  	%r329, %r329, %r271;
	ld.global.u32 	%r272, [%rd6+208];
	xor.b32  	%r328, %r328, %r272;
	ld.global.u32 	%r273, [%rd6+212];
	xor.b32  	%r327, %r327, %r273;
	ld.global.u32 	%r274, [%rd6+216];
	xor.b32  	%r326, %r326, %r274;
$L__BB0_28:
	and.b32  	%r276, %r196, 2048;
	setp.eq.s32 	%p15, %r276, 0;
	@%p15 bra 	$L__BB0_30;
	ld.global.u32 	%r277, [%rd6+220];
	xor.b32  	%r330, %r330, %r277;
	ld.global.u32 	%r278, [%rd6+224];
	xor.b32  	%r329, %r329, %r278;
	ld.global.u32 	%r279, [%rd6+228];
	xor.b32  	%r328, %r328, %r279;
	ld.global.u32 	%r280, [%rd6+232];
	xor.b32  	%r327, %r327, %r280;
	ld.global.u32 	%r281, [%rd6+236];
	xor.b32  	%r326, %r326, %r281;
$L__BB0_30:
	and.b32  	%r283, %r196, 4096;
	setp.eq.s32 	%p16, %r283, 0;
	@%p16 bra 	$L__BB0_32;
	ld.global.u32 	%r284, [%rd6+240];
	xor.b32  	%r330, %r330, %r284;
	ld.global.u32 	%r285, [%rd6+244];
	xor.b32  	%r329, %r329, %r285;
	ld.global.u32 	%r286, [%rd6+248];
	xor.b32  	%r328, %r328, %r286;
	ld.global.u32 	%r287, [%rd6+252];
	xor.b32  	%r327, %r327, %r287;
	ld.global.u32 	%r288, [%rd6+256];
	xor.b32  	%r326, %r326, %r288;
$L__BB0_32:
	and.b32  	%r290, %r196, 8192;
	setp.eq.s32 	%p17, %r290, 0;
	@%p17 bra 	$L__BB0_34;
	ld.global.u32 	%r291, [%rd6+260];
	xor.b32  	%r330, %r330, %r291;
	ld.global.u32 	%r292, [%rd6+264];
	xor.b32  	%r329, %r329, %r292;
	ld.global.u32 	%r293, [%rd6+268];
	xor.b32  	%r328, %r328, %r293;
	ld.global.u32 	%r294, [%rd6+272];
	xor.b32  	%r327, %r327, %r294;
	ld.global.u32 	%r295, [%rd6+276];
	xor.b32  	%r326, %r326, %r295;
$L__BB0_34:
	and.b32  	%r297, %r196, 16384;
	setp.eq.s32 	%p18, %r297, 0;
	@%p18 bra 	$L__BB0_36;
	ld.global.u32 	%r298, [%rd6+280];
	xor.b32  	%r330, %r330, %r298;
	ld.global.u32 	%r299, [%rd6+284];
	xor.b32  	%r329, %r329, %r299;
	ld.global.u32 	%r300, [%rd6+288];
	xor.b32  	%r328, %r328, %r300;
	ld.global.u32 	%r301, [%rd6+292];
	xor.b32  	%r327, %r327, %r301;
	ld.global.u32 	%r302, [%rd6+296];
	xor.b32  	%r326, %r326, %r302;
$L__BB0_36:
	and.b32  	%r304, %r196, 32768;
	setp.eq.s32 	%p19, %r304, 0;
	@%p19 bra 	$L__BB0_38;
	ld.global.u32 	%r305, [%rd6+300];
	xor.b32  	%r330, %r330, %r305;
	ld.global.u32 	%r306, [%rd6+304];
	xor.b32  	%r329, %r329, %r306;
	ld.global.u32 	%r307, [%rd6+308];
	xor.b32  	%r328, %r328, %r307;
	ld.global.u32 	%r308, [%rd6+312];
	xor.b32  	%r327, %r327, %r308;
	ld.global.u32 	%r309, [%rd6+316];
	xor.b32  	%r326, %r326, %r309;
$L__BB0_38:
	add.s32 	%r325, %r325, 16;
	setp.ne.s32 	%p20, %r325, 32;
	@%p20 bra 	$L__BB0_6;
	mad.lo.s32 	%r310, %r319, -31, %r11;
	add.s32 	%r319, %r310, 1;
	setp.ne.s32 	%p21, %r319, 5;
	@%p21 bra 	$L__BB0_5;
	st.global.u32 	[%rd2+4], %r330;
	st.global.u32 	[%rd2+8], %r329;
	st.global.u32 	[%rd2+12], %r328;
	st.global.u32 	[%rd2+16], %r327;
	st.global.u32 	[%rd2+20], %r326;
	add.s32 	%r313, %r313, 1;
	setp.lt.u32 	%p22, %r313, %r2;
	@%p22 bra 	$L__BB0_4;
$L__BB0_41:
	shr.u64 	%rd7, %rd17, 2;
	add.s32 	%r312, %r312, 1;
	setp.gt.u64 	%p23, %rd17, 3;
	mov.u64 	%rd17, %rd7;
	@%p23 bra 	$L__BB0_2;
$L__BB0_42:
	mov.b32 	%r311, 0;
	st.global.v2.u32 	[%rd2+24], {%r311, %r311};
	st.global.u32 	[%rd2+32], %r311;
	mov.b64 	%rd16, 0;
	st.global.u64 	[%rd2+40], %rd16;
	ret;

}
	// .globl	_Z10monteCarloPfffiii
.visible .entry _Z10monteCarloPfffiii(
	.param .u64 .ptr .align 1 _Z10monteCarloPfffiii_param_0,
	.param .f32 _Z10monteCarloPfffiii_param_1,
	.param .f32 _Z10monteCarloPfffiii_param_2,
	.param .u32 _Z10monteCarloPfffiii_param_3,
	.param .u32 _Z10monteCarloPfffiii_param_4,
	.param .u32 _Z10monteCarloPfffiii_param_5
)
{
	.local .align 8 .b8 	__local_depot1[48];
	.reg .b64 	%SP;
	.reg .b64 	%SPL;
	.reg .pred 	%p<84>;
	.reg .b32 	%r<1271>;
	.reg .b32 	%f<42>;
	.reg .b64 	%rd<29>;
	.reg .b64 	%fd<53>;

	mov.u64 	%SPL, __local_depot1;
	ld.param.f32 	%f4, [_Z10monteCarloPfffiii_param_1];
	ld.param.f32 	%f5, [_Z10monteCarloPfffiii_param_2];
	ld.param.u32 	%r556, [_Z10monteCarloPfffiii_param_3];
	ld.param.u32 	%r557, [_Z10monteCarloPfffiii_param_4];
	ld.param.u32 	%r558, [_Z10monteCarloPfffiii_param_5];
	mov.u32 	%r559, %ctaid.x;
	mov.u32 	%r560, %ntid.x;
	mov.u32 	%r561, %tid.x;
	mad.lo.s32 	%r1, %r559, %r560, %r561;
	setp.ge.s32 	%p1, %r1, %r556;
	@%p1 bra 	$L__BB1_123;
	add.u64 	%rd1, %SPL, 0;
	setp.lt.s32 	%p2, %r557, 2;
	@%p2 bra 	$L__BB1_123;
	cvt.f64.f32 	%fd7, %f5;
	{
	.reg .b32 %temp; 
	mov.b64 	{%temp, %r562}, %fd7;
	}
	mov.f64 	%fd8, 0d4000000000000000;
	{
	.reg .b32 %temp; 
	mov.b64 	{%temp, %r563}, %fd8;
	}
	and.b32  	%r564, %r563, 2146435072;
	setp.eq.s32 	%p3, %r564, 1062207488;
	setp.lt.s32 	%p5, %r562, 0;
	selp.b32 	%r565, %r562, 0, %p3;
	setp.lt.s32 	%p6, %r563, 0;
	selp.b32 	%r566, 0, 2146435072, %p6;
	cvt.rn.f32.s32 	%f6, %r558;
	cvt.rn.f64.s32 	%fd9, %r558;
	setp.eq.f32 	%p7, %f5, 0f3F800000;
	add.rn.f64 	%fd10, %fd7, %fd8;
	or.b32  	%r567, %r566, -2147483648;
	and.b32  	%r568, %r563, 2147483647;
	setp.ne.s32 	%p8, %r568, 1071644672;
	and.pred  	%p9, %p3, %p8;
	selp.b32 	%r569, %r567, %r566, %p9;
	selp.b32 	%r570, %r569, %r566, %p5;
	mov.b32 	%r571, 0;
	mov.b64 	%fd11, {%r571, %r570};
	abs.f64 	%fd12, %fd7;
	setp.neu.f64 	%p11, %fd12, 0d7FF0000000000000;
	setp.nan.f32 	%p12, %f5, %f5;
	add.f64 	%fd13, %fd7, 0d4000000000000000;
	{
	.reg .b32 %temp; 
	mov.b64 	{%temp, %r572}, %fd13;
	}
	and.b32  	%r573, %r572, 2146435072;
	setp.ne.s32 	%p13, %r573, 2146435072;
	or.b32  	%r574, %r565, 2146435072;
	selp.b32 	%r575, %r574, %r565, %p6;
	mov.b64 	%fd14, {%r571, %r575};
	setp.eq.f32 	%p14, %f5, 0f00000000;
	cvt.f64.f32 	%fd15, %f4;
	{ // callseq 0, 0
	.param .b64 param0;
	st.param.f64 	[param0], %fd12;
	.param .b64 retval0;
	call.uni (retval0), 
	__internal_accurate_pow, 
	(
	param0
	);
	ld.param.f64 	%fd16, [retval0];
	} // callseq 0
	neg.f64 	%fd18, %fd16;
	selp.f64 	%fd19, %fd18, %fd16, %p3;
	selp.f64 	%fd20, %fd19, %fd16, %p5;
	sqrt.rn.f32 	%f1, %f6;
	selp.f64 	%fd21, %fd14, %fd20, %p14;
	selp.f64 	%fd22, %fd21, %fd10, %p13;
	selp.f64 	%fd23, %fd22, %fd21, %p12;
	selp.f64 	%fd24, %fd23, %fd11, %p13;
	selp.f64 	%fd25, %fd23, %fd24, %p11;
	selp.f64 	%fd26, %fd23, %fd25, %p12;
	mul.f64 	%fd27, %fd26, 0d3FE0000000000000;
	selp.f64 	%fd28, 0d3FE0000000000000, %fd27, %p7;
	sub.f64 	%fd29, %fd15, %fd28;
	mul.f64 	%fd1, %fd29, %fd9;
	mov.u32 	%r977, %r1;
$L__BB1_3:
	mad.lo.s32 	%r3, %r977, %r557, -1;
	mov.b32 	%r978, 1;
$L__BB1_4:
	add.s32 	%r5, %r978, %r1;
	mov.b32 	%r1093, -615985083;
	st.local.u32 	[%rd1+4], %r1093;
	mov.b32 	%r1091, -123459836;
	mov.b32 	%r1092, -965257515;
	st.local.v2.u32 	[%rd1+8], {%r1092, %r1091};
	mov.b32 	%r1089, -733658551;
	mov.b32 	%r1090, -589760388;
	st.local.v2.u32 	[%rd1+16], {%r1090, %r1089};
	setp.eq.s32 	%p15, %r5, 0;
	@%p15 bra 	$L__BB1_118;
	cvt.s64.s32 	%rd28, %r5;
	mov.b32 	%r984, 0;
	mov.b32 	%r1093, -615985083;
	mov.b32 	%r1092, -965257515;
	mov.b32 	%r1091, -123459836;
	mov.b32 	%r1090, -589760388;
	mov.b32 	%r1089, -733658551;
$L__BB1_6:
	mov.u64 	%rd3, %rd28;
	and.b64  	%rd4, %rd3, 3;
	setp.eq.s64 	%p16, %rd4, 0;
	@%p16 bra 	$L__BB1_117;
	mul.wide.u32 	%rd13, %r984, 3200;
	mov.u64 	%rd14, precalc_xorwow_matrix;
	add.s64 	%rd10, %rd14, %rd13;
	mov.b32 	%r1089, 0;
	mov.u32 	%r1090, %r1089;
	mov.u32 	%r1091, %r1089;
	mov.u32 	%r1092, %r1089;
	mov.u32 	%r1093, %r1089;
	mov.u32 	%r990, %r1089;
$L__BB1_8:
	mul.wide.u32 	%rd15, %r990, 4;
	add.s64 	%rd16, %rd1, %rd15;
	ld.local.u32 	%r18, [%rd16+4];
	shl.b32 	%r19, %r990, 5;
	mov.b32 	%r996, 0;
$L__BB1_9:
	.pragma "nounroll";
	shr.u32 	%r590, %r18, %r996;
	and.b32  	%r591, %r590, 1;
	setp.eq.b32 	%p17, %r591, 1;
	add.s32 	%r592, %r19, %r996;
	mul.lo.s32 	%r593, %r592, 5;
	mul.wide.u32 	%rd17, %r593, 4;
	add.s64 	%rd5, %rd10, %rd17;
	@%p17 bra 	$L__BB1_124;
$L__BB1_10:
	and.b32  	%r600, %r590, 2;
	setp.eq.s32 	%p18, %r600, 0;
	@%p18 bra 	$L__BB1_12;
	ld.global.u32 	%r601, [%rd5+20];
	xor.b32  	%r1093, %r1093, %r601;
	ld.global.u32 	%r602, [%rd5+24];
	xor.b32  	%r1092, %r1092, %r602;
	ld.global.u32 	%r603, [%rd5+28];
	xor.b32  	%r1091, %r1091, %r603;
	ld.global.u32 	%r604, [%rd5+32];
	xor.b32  	%r1090, %r1090, %r604;
	ld.global.u32 	%r605, [%rd5+36];
	xor.b32  	%r1089, %r1089, %r605;
$L__BB1_12:
	and.b32  	%r607, %r590, 4;
	setp.eq.s32 	%p19, %r607, 0;
	@%p19 bra 	$L__BB1_14;
	ld.global.u32 	%r608, [%rd5+40];
	xor.b32  	%r1093, %r1093, %r608;
	ld.global.u32 	%r609, [%rd5+44];
	xor.b32  	%r1092, %r1092, %r609;
	ld.global.u32 	%r610, [%rd5+48];
	xor.b32  	%r1091, %r1091, %r610;
	ld.global.u32 	%r611, [%rd5+52];
	xor.b32  	%r1090, %r1090, %r611;
	ld.global.u32 	%r612, [%rd5+56];
	xor.b32  	%r1089, %r1089, %r612;
$L__BB1_14:
	and.b32  	%r614, %r590, 8;
	setp.eq.s32 	%p20, %r614, 0;
	@%p20 bra 	$L__BB1_16;
	ld.global.u32 	%r615, [%rd5+60];
	xor.b32  	%r1093, %r1093, %r615;
	ld.global.u32 	%r616, [%rd5+64];
	xor.b32  	%r1092, %r1092, %r616;
	ld.global.u32 	%r617, [%rd5+68];
	xor.b32  	%r1091, %r1091, %r617;
	ld.global.u32 	%r618, [%rd5+72];
	xor.b32  	%r1090, %r1090, %r618;
	ld.global.u32 	%r619, [%rd5+76];
	xor.b32  	%r1089, %r1089, %r619;
$L__BB1_16:
	and.b32  	%r621, %r590, 16;
	setp.eq.s32 	%p21, %r621, 0;
	@%p21 bra 	$L__BB1_18;
	ld.global.u32 	%r622, [%rd5+80];
	xor.b32  	%r1093, %r1093, %r622;
	ld.global.u32 	%r623, [%rd5+84];
	xor.b32  	%r1092, %r1092, %r623;
	ld.global.u32 	%r624, [%rd5+88];
	xor.b32  	%r1091, %r1091, %r624;
	ld.global.u32 	%r625, [%rd5+92];
	xor.b32  	%r1090, %r1090, %r625;
	ld.global.u32 	%r626, [%rd5+96];
	xor.b32  	%r1089, %r1089, %r626;
$L__BB1_18:
	and.b32  	%r628, %r590, 32;
	setp.eq.s32 	%p22, %r628, 0;
	@%p22 bra 	$L__BB1_20;
	ld.global.u32 	%r629, [%rd5+100];
	xor.b32  	%r1093, %r1093, %r629;
	ld.global.u32 	%r630, [%rd5+104];
	xor.b32  	%r1092, %r1092, %r630;
	ld.global.u32 	%r631, [%rd5+108];
	xor.b32  	%r1091, %r1091, %r631;
	ld.global.u32 	%r632, [%rd5+112];
	xor.b32  	%r1090, %r1090, %r632;
	ld.global.u32 	%r633, [%rd5+116];
	xor.b32  	%r1089, %r1089, %r633;
$L__BB1_20:
	and.b32  	%r635, %r590, 64;
	setp.eq.s32 	%p23, %r635, 0;
	@%p23 bra 	$L__BB1_22;
	ld.global.u32 	%r636, [%rd5+120];
	xor.b32  	%r1093, %r1093, %r636;
	ld.global.u32 	%r637, [%rd5+124];
	xor.b32  	%r1092, %r1092, %r637;
	ld.global.u32 	%r638, [%rd5+128];
	xor.b32  	%r1091, %r1091, %r638;
	ld.global.u32 	%r639, [%rd5+132];
	xor.b32  	%r1090, %r1090, %r639;
	ld.global.u32 	%r640, [%rd5+136];
	xor.b32  	%r1089, %r1089, %r640;
$L__BB1_22:
	and.b32  	%r642, %r590, 128;
	setp.eq.s32 	%p24, %r642, 0;
	@%p24 bra 	$L__BB1_24;
	ld.global.u32 	%r643, [%rd5+140];
	xor.b32  	%r1093, %r1093, %r643;
	ld.global.u32 	%r644, [%rd5+144];
	xor.b32  	%r1092, %r1092, %r644;
	ld.global.u32 	%r645, [%rd5+148];
	xor.b32  	%r1091, %r1091, %r645;
	ld.global.u32 	%r646, [%rd5+152];
	xor.b32  	%r1090, %r1090, %r646;
	ld.global.u32 	%r647, [%rd5+156];
	xor.b32  	%r1089, %r1089, %r647;
$L__BB1_24:
	and.b32  	%r649, %r590, 256;
	setp.eq.s32 	%p25, %r649, 0;
	@%p25 bra 	$L__BB1_26;
	ld.global.u32 	%r650, [%rd5+160];
	xor.b32  	%r1093, %r1093, %r650;
	ld.global.u32 	%r651, [%rd5+164];
	xor.b32  	%r1092, %r1092, %r651;
	ld.global.u32 	%r652, [%rd5+168];
	xor.b32  	%r1091, %r1091, %r652;
	ld.global.u32 	%r653, [%rd5+172];
	xor.b32  	%r1090, %r1090, %r653;
	ld.global.u32 	%r654, [%rd5+176];
	xor.b32  	%r1089, %r1089, %r654;
$L__BB1_26:
	and.b32  	%r656, %r590, 512;
	setp.eq.s32 	%p26, %r656, 0;
	@%p26 bra 	$L__BB1_28;
	ld.global.u32 	%r657, [%rd5+180];
	xor.b32  	%r1093, %r1093, %r657;
	ld.global.u32 	%r658, [%rd5+184];
	xor.b32  	%r1092, %r1092, %r658;
	ld.global.u32 	%r659, [%rd5+188];
	xor.b32  	%r1091, %r1091, %r659;
	ld.global.u32 	%r660, [%rd5+192];
	xor.b32  	%r1090, %r1090, %r660;
	ld.global.u32 	%r661, [%rd5+196];
	xor.b32  	%r1089, %r1089, %r661;
$L__BB1_28:
	and.b32  	%r663, %r590, 1024;
	setp.eq.s32 	%p27, %r663, 0;
	@%p27 bra 	$L__BB1_30;
	ld.global.u32 	%r664, [%rd5+200];
	xor.b32  	%r1093, %r1093, %r664;
	ld.global.u32 	%r665, [%rd5+204];
	xor.b32  	%r1092, %r1092, %r665;
	ld.global.u32 	%r666, [%rd5+208];
	xor.b32  	%r1091, %r1091, %r666;
	ld.global.u32 	%r667, [%rd5+212];
	xor.b32  	%r1090, %r1090, %r667;
	ld.global.u32 	%r668, [%rd5+216];
	xor.b32  	%r1089, %r1089, %r668;
$L__BB1_30:
	and.b32  	%r670, %r590, 2048;
	setp.eq.s32 	%p28, %r670, 0;
	@%p28 bra 	$L__BB1_32;
	ld.global.u32 	%r671, [%rd5+220];
	xor.b32  	%r1093, %r1093, %r671;
	ld.global.u32 	%r672, [%rd5+224];
	xor.b32  	%r1092, %r1092, %r672;
	ld.global.u32 	%r673, [%rd5+228];
	xor.b32  	%r1091, %r1091, %r673;
	ld.global.u32 	%r674, [%rd5+232];
	xor.b32  	%r1090, %r1090, %r674;
	ld.global.u32 	%r675, [%rd5+236];
	xor.b32  	%r1089, %r1089, %r675;
$L__BB1_32:
	and.b32  	%r677, %r590, 4096;
	setp.eq.s32 	%p29, %r677, 0;
	@%p29 bra 	$L__BB1_34;
	ld.global.u32 	%r678, [%rd5+240];
	xor.b32  	%r1093, %r1093, %r678;
	ld.global.u32 	%r679, [%rd5+244];
	xor.b32  	%r1092, %r1092, %r679;
	ld.global.u32 	%r680, [%rd5+248];
	xor.b32  	%r1091, %r1091, %r680;
	ld.global.u32 	%r681, [%rd5+252];
	xor.b32  	%r1090, %r1090, %r681;
	ld.global.u32 	%r682, [%rd5+256];
	xor.b32  	%r1089, %r1089, %r682;
$L__BB1_34:
	and.b32  	%r684, %r590, 8192;
	setp.eq.s32 	%p30, %r684, 0;
	@%p30 bra 	$L__BB1_36;
	ld.global.u32 	%r685, [%rd5+260];
	xor.b32  	%r1093, %r1093, %r685;
	ld.global.u32 	%r686, [%rd5+264];
	xor.b32  	%r1092, %r1092, %r686;
	ld.global.u32 	%r687, [%rd5+268];
	xor.b32  	%r1091, %r1091, %r687;
	ld.global.u32 	%r688, [%rd5+272];
	xor.b32  	%r1090, %r1090, %r688;
	ld.global.u32 	%r689, [%rd5+276];
	xor.b32  	%r1089, %r1089, %r689;
$L__BB1_36:
	and.b32  	%r691, %r590, 16384;
	setp.eq.s32 	%p31, %r691, 0;
	@%p31 bra 	$L__BB1_38;
	ld.global.u32 	%r692, [%rd5+280];
	xor.b32  	%r1093, %r1093, %r692;
	ld.global.u32 	%r693, [%rd5+284];
	xor.b32  	%r1092, %r1092, %r693;
	ld.global.u32 	%r694, [%rd5+288];
	xor.b32  	%r1091, %r1091, %r694;
	ld.global.u32 	%r695, [%rd5+292];
	xor.b32  	%r1090, %r1090, %r695;
	ld.global.u32 	%r696, [%rd5+296];
	xor.b32  	%r1089, %r1089, %r696;
$L__BB1_38:
	and.b32  	%r698, %r590, 32768;
	setp.eq.s32 	%p32, %r698, 0;
	@%p32 bra 	$L__BB1_40;
	ld.global.u32 	%r699, [%rd5+300];
	xor.b32  	%r1093, %r1093, %r699;
	ld.global.u32 	%r700, [%rd5+304];
	xor.b32  	%r1092, %r1092, %r700;
	ld.global.u32 	%r701, [%rd5+308];
	xor.b32  	%r1091, %r1091, %r701;
	ld.global.u32 	%r702, [%rd5+312];
	xor.b32  	%r1090, %r1090, %r702;
	ld.global.u32 	%r703, [%rd5+316];
	xor.b32  	%r1089, %r1089, %r703;
$L__BB1_40:
	add.s32 	%r996, %r996, 16;
	setp.ne.s32 	%p33, %r996, 32;
	@%p33 bra 	$L__BB1_9;
	mad.lo.s32 	%r704, %r990, -31, %r19;
	add.s32 	%r990, %r704, 1;
	setp.eq.s32 	%p34, %r990, 5;
	@%p34 bra 	$L__BB1_42;
	bra.uni 	$L__BB1_8;
$L__BB1_42:
	st.local.u32 	[%rd1+4], %r1093;
	st.local.v2.u32 	[%rd1+8], {%r1092, %r1091};
	st.local.v2.u32 	[%rd1+16], {%r1090, %r1089};
	setp.eq.s64 	%p35, %rd4, 1;
	@%p35 bra 	$L__BB1_117;
	mov.b32 	%r1089, 0;
	mov.u32 	%r1090, %r1089;
	mov.u32 	%r1091, %r1089;
	mov.u32 	%r1092, %r1089;
	mov.u32 	%r1093, %r1089;
	mov.u32 	%r1082, %r1089;
$L__BB1_44:
	mul.wide.u32 	%rd18, %r1082, 4;
	add.s64 	%rd19, %rd1, %rd18;
	ld.local.u32 	%r189, [%rd19+4];
	shl.b32 	%r190, %r1082, 5;
	mov.b32 	%r1088, 0;
$L__BB1_45:
	.pragma "nounroll";
	shr.u32 	%r707, %r189, %r1088;
	and.b32  	%r708, %r707, 1;
	setp.eq.b32 	%p36, %r708, 1;
	not.pred 	%p37, %p36;
	add.s32 	%r709, %r190, %r1088;
	mul.lo.s32 	%r710, %r709, 5;
	mul.wide.u32 	%rd20, %r710, 4;
	add.s64 	%rd6, %rd10, %rd20;
	@%p37 bra 	$L__BB1_47;
	ld.global.u32 	%r711, [%rd6];
	xor.b32  	%r1093, %r1093, %r711;
	ld.global.u32 	%r712, [%rd6+4];
	xor.b32  	%r1092, %r1092, %r712;
	ld.global.u32 	%r713, [%rd6+8];
	xor.b32  	%r1091, %r1091, %r713;
	ld.global.u32 	%r714, [%rd6+12];
	xor.b32  	%r1090, %r1090, %r714;
	ld.global.u32 	%r715, [%rd6+16];
	xor.b32  	%r1089, %r1089, %r715;
$L__BB1_47:
	and.b32  	%r717, %r707, 2;
	setp.eq.s32 	%p38, %r717, 0;
	@%p38 bra 	$L__BB1_49;
	ld.global.u32 	%r718, [%rd6+20];
	xor.b32  	%r1093, %r1093, %r718;
	ld.global.u32 	%r719, [%rd6+24];
	xor.b32  	%r1092, %r1092, %r719;
	ld.global.u32 	%r720, [%rd6+28];
	xor.b32  	%r1091, %r1091, %r720;
	ld.global.u32 	%r721, [%rd6+32];
	xor.b32  	%r1090, %r1090, %r721;
	ld.global.u32 	%r722, [%rd6+36];
	xor.b32  	%r1089, %r1089, %r722;
$L__BB1_49:
	and.b32  	%r724, %r707, 4;
	setp.eq.s32 	%p39, %r724, 0;
	@%p39 bra 	$L__BB1_51;
	ld.global.u32 	%r725, [%rd6+40];
	xor.b32  	%r1093, %r1093, %r725;
	ld.global.u32 	%r726, [%rd6+44];
	xor.b32  	%r1092, %r1092, %r726;
	ld.global.u32 	%r727, [%rd6+48];
	xor.b32  	%r1091, %r1091, %r727;
	ld.global.u32 	%r728, [%rd6+52];
	xor.b32  	%r1090, %r1090, %r728;
	ld.global.u32 	%r729, [%rd6+56];
	xor.b32  	%r1089, %r1089, %r729;
$L__BB1_51:
	and.b32  	%r731, %r707, 8;
	setp.eq.s32 	%p40, %r731, 0;
	@%p40 bra 	$L__BB1_53;
	ld.global.u32 	%r732, [%rd6+60];
	xor.b32  	%r1093, %r1093, %r732;
	ld.global.u32 	%r733, [%rd6+64];
	xor.b32  	%r1092, %r1092, %r733;
	ld.global.u32 	%r734, [%rd6+68];
	xor.b32  	%r1091, %r1091, %r734;
	ld.global.u32 	%r735, [%rd6+72];
	xor.b32  	%r1090, %r1090, %r735;
	ld.global.u32 	%r736, [%rd6+76];
	xor.b32  	%r1089, %r1089, %r736;
$L__BB1_53:
	and.b32  	%r738, %r707, 16;
	setp.eq.s32 	%p41, %r738, 0;
	@%p41 bra 	$L__BB1_55;
	ld.global.u32 	%r739, [%rd6+80];
	xor.b32  	%r1093, %r1093, %r739;
	ld.global.u32 	%r740, [%rd6+84];
	xor.b32  	%r1092, %r1092, %r740;
	ld.global.u32 	%r741, [%rd6+88];
	xor.b32  	%r1091, %r1091, %r741;
	ld.global.u32 	%r742, [%rd6+92];
	xor.b32  	%r1090, %r1090, %r742;
	ld.global.u32 	%r743, [%rd6+96];
	xor.b32  	%r1089, %r1089, %r743;
$L__BB1_55:
	and.b32  	%r745, %r707, 32;
	setp.eq.s32 	%p42, %r745, 0;
	@%p42 bra 	$L__BB1_57;
	ld.global.u32 	%r746, [%rd6+100];
	xor.b32  	%r1093, %r1093, %r746;
	ld.global.u32 	%r747, [%rd6+104];
	xor.b32  	%r1092, %r1092, %r747;
	ld.global.u32 	%r748, [%rd6+108];
	xor.b32  	%r1091, %r1091, %r748;
	ld.global.u32 	%r749, [%rd6+112];
	xor.b32  	%r1090, %r1090, %r749;
	ld.global.u32 	%r750, [%rd6+116];
	xor.b32  	%r1089, %r1089, %r750;
$L__BB1_57:
	and.b32  	%r752, %r707, 64;
	setp.eq.s32 	%p43, %r752, 0;
	@%p43 bra 	$L__BB1_59;
	ld.global.u32 	%r753, [%rd6+120];
	xor.b32  	%r1093, %r1093, %r753;
	ld.global.u32 	%r754, [%rd6+124];
	xor.b32  	%r1092, %r1092, %r754;
	ld.global.u32 	%r755, [%rd6+128];
	xor.b32  	%r1091, %r1091, %r755;
	ld.global.u32 	%r756, [%rd6+132];
	xor.b32  	%r1090, %r1090, %r756;
	ld.global.u32 	%r757, [%rd6+136];
	xor.b32  	%r1089, %r1089, %r757;
$L__BB1_59:
	and.b32  	%r759, %r707, 128;
	setp.eq.s32 	%p44, %r759, 0;
	@%p44 bra 	$L__BB1_61;
	ld.global.u32 	%r760, [%rd6+140];
	xor.b32  	%r1093, %r1093, %r760;
	ld.global.u32 	%r761, [%rd6+144];
	xor.b32  	%r1092, %r1092, %r761;
	ld.global.u32 	%r762, [%rd6+148];
	xor.b32  	%r1091, %r1091, %r762;
	ld.global.u32 	%r763, [%rd6+152];
	xor.b32  	%r1090, %r1090, %r763;
	ld.global.u32 	%r764, [%rd6+156];
	xor.b32  	%r1089, %r1089, %r764;
$L__BB1_61:
	and.b32  	%r766, %r707, 256;
	setp.eq.s32 	%p45, %r766, 0;
	@%p45 bra 	$L__BB1_63;
	ld.global.u32 	%r767, [%rd6+160];
	xor.b32  	%r1093, %r1093, %r767;
	ld.global.u32 	%r768, [%rd6+164];
	xor.b32  	%r1092, %r1092, %r768;
	ld.global.u32 	%r769, [%rd6+168];
	xor.b32  	%r1091, %r1091, %r769;
	ld.global.u32 	%r770, [%rd6+172];
	xor.b32  	%r1090, %r1090, %r770;
	ld.global.u32 	%r771, [%rd6+176];
	xor.b32  	%r1089, %r1089, %r771;
$L__BB1_63:
	and.b32  	%r773, %r707, 512;
	setp.eq.s32 	%p46, %r773, 0;
	@%p46 bra 	$L__BB1_65;
	ld.global.u32 	%r774, [%rd6+180];
	xor.b32  	%r1093, %r1093, %r774;
	ld.global.u32 	%r775, [%rd6+184];
	xor.b32  	%r1092, %r1092, %r775;
	ld.global.u32 	%r776, [%rd6+188];
	xor.b32  	%r1091, %r1091, %r776;
	ld.global.u32 	%r777, [%rd6+192];
	xor.b32  	%r1090, %r1090, %r777;
	ld.global.u32 	%r778, [%rd6+196];
	xor.b32  	%r1089, %r1089, %r778;
$L__BB1_65:
	and.b32  	%r780, %r707, 1024;
	setp.eq.s32 	%p47, %r780, 0;
	@%p47 bra 	$L__BB1_67;
	ld.global.u32 	%r781, [%rd6+200];
	xor.b32  	%r1093, %r1093, %r781;
	ld.global.u32 	%r782, [%rd6+204];
	xor.b32  	%r1092, %r1092, %r782;
	ld.global.u32 	%r783, [%rd6+208];
	xor.b32  	%r1091, %r1091, %r783;
	ld.global.u32 	%r784, [%rd6+212];
	xor.b32  	%r1090, %r1090, %r784;
	ld.global.u32 	%r785, [%rd6+216];
	xor.b32  	%r1089, %r1089, %r785;
$L__BB1_67:
	and.b32  	%r787, %r707, 2048;
	setp.eq.s32 	%p48, %r787, 0;
	@%p48 bra 	$L__BB1_69;
	ld.global.u32 	%r788, [%rd6+220];
	xor.b32  	%r1093, %r1093, %r788;
	ld.global.u32 	%r789, [%rd6+224];
	xor.b32  	%r1092, %r1092, %r789;
	ld.global.u32 	%r790, [%rd6+228];
	xor.b32  	%r1091, %r1091, %r790;
	ld.global.u32 	%r791, [%rd6+232];
	xor.b32  	%r1090, %r1090, %r791;
	ld.global.u32 	%r792, [%rd6+236];
	xor.b32  	%r1089, %r1089, %r792;
$L__BB1_69:
	and.b32  	%r794, %r707, 4096;
	setp.eq.s32 	%p49, %r794, 0;
	@%p49 bra 	$L__BB1_71;
	ld.global.u32 	%r795, [%rd6+240];
	xor.b32  	%r1093, %r1093, %r795;
	ld.global.u32 	%r796, [%rd6+244];
	xor.b32  	%r1092, %r1092, %r796;
	ld.global.u32 	%r797, [%rd6+248];
	xor.b32  	%r1091, %r1091, %r797;
	ld.global.u32 	%r798, [%rd6+252];
	xor.b32  	%r1090, %r1090, %r798;
	ld.global.u32 	%r799, [%rd6+256];
	xor.b32  	%r1089, %r1089, %r799;
$L__BB1_71:
	and.b32  	%r801, %r707, 8192;
	setp.eq.s32 	%p50, %r801, 0;
	@%p50 bra 	$L__BB1_73;
	ld.global.u32 	%r802, [%rd6+260];
	xor.b32  	%r1093, %r1093, %r802;
	ld.global.u32 	%r803, [%rd6+264];
	xor.b32  	%r1092, %r1092, %r803;
	ld.global.u32 	%r804, [%rd6+268];
	xor.b32  	%r1091, %r1091, %r804;
	ld.global.u32 	%r805, [%rd6+272];
	xor.b32  	%r1090, %r1090, %r805;
	ld.global.u32 	%r806, [%rd6+276];
	xor.b32  	%r1089, %r1089, %r806;
$L__BB1_73:
	and.b32  	%r808, %r707, 16384;
	setp.eq.s32 	%p51, %r808, 0;
	@%p51 bra 	$L__BB1_75;
	ld.global.u32 	%r809, [%rd6+280];
	xor.b32  	%r1093, %r1093, %r809;
	ld.global.u32 	%r810, [%rd6+284];
	xor.b32  	%r1092, %r1092, %r810;
	ld.global.u32 	%r811, [%rd6+288];
	xor.b32  	%r1091, %r1091, %r811;
	ld.global.u32 	%r812, [%rd6+292];
	xor.b32  	%r1090, %r1090, %r812;
	ld.global.u32 	%r813, [%rd6+296];
	xor.b32  	%r1089, %r1089, %r813;
$L__BB1_75:
	and.b32  	%r815, %r707, 32768;
	setp.eq.s32 	%p52, %r815, 0;
	@%p52 bra 	$L__BB1_77;
	ld.global.u32 	%r816, [%rd6+300];
	xor.b32  	%r1093, %r1093, %r816;
	ld.global.u32 	%r817, [%rd6+304];
	xor.b32  	%r1092, %r1092, %r817;
	ld.global.u32 	%r818, [%rd6+308];
	xor.b32  	%r1091, %r1091, %r818;
	ld.global.u32 	%r819, [%rd6+312];
	xor.b32  	%r1090, %r1090, %r819;
	ld.global.u32 	%r820, [%rd6+316];
	xor.b32  	%r1089, %r1089, %r820;
$L__BB1_77:
	add.s32 	%r1088, %r1088, 16;
	setp.ne.s32 	%p53, %r1088, 32;
	@%p53 bra 	$L__BB1_45;
	mad.lo.s32 	%r821, %r1082, -31, %r190;
	add.s32 	%r1082, %r821, 1;
	setp.ne.s32 	%p54, %r1082, 5;
	@%p54 bra 	$L__BB1_44;
	st.local.u32 	[%rd1+4], %r1093;
	st.local.v2.u32 	[%rd1+8], {%r1092, %r1091};
	st.local.v2.u32 	[%rd1+16], {%r1090, %r1089};
	setp.ne.s64 	%p55, %rd4, 3;
	@%p55 bra 	$L__BB1_117;
	mov.b32 	%r1089, 0;
	mov.u32 	%r1090, %r1089;
	mov.u32 	%r1091, %r1089;
	mov.u32 	%r1092, %r1089;
	mov.u32 	%r1093, %r1089;
	mov.u32 	%r1174, %r1089;
$L__BB1_81:
	mul.wide.u32 	%rd21, %r1174, 4;
	add.s64 	%rd22, %rd1, %rd21;
	ld.local.u32 	%r365, [%rd22+4];
	shl.b32 	%r366, %r1174, 5;
	mov.b32 	%r1180, 0;
$L__BB1_82:
	.pragma "nounroll";
	shr.u32 	%r824, %r365, %r1180;
	and.b32  	%r825, %r824, 1;
	setp.eq.b32 	%p56, %r825, 1;
	not.pred 	%p57, %p56;
	add.s32 	%r826, %r366, %r1180;
	mul.lo.s32 	%r827, %r826, 5;
	mul.wide.u32 	%rd23, %r827, 4;
	add.s64 	%rd7, %rd10, %rd23;
	@%p57 bra 	$L__BB1_84;
	ld.global.u32 	%r828, [%rd7];
	xor.b32  	%r1093, %r1093, %r828;
	ld.global.u32 	%r829, [%rd7+4];
	xor.b32  	%r1092, %r1092, %r829;
	ld.global.u32 	%r830, [%rd7+8];
	xor.b32  	%r1091, %r1091, %r830;
	ld.global.u32 	%r831, [%rd7+12];
	xor.b32  	%r1090, %r1090, %r831;
	ld.global.u32 	%r832, [%rd7+16];
	xor.b32  	%r1089, %r1089, %r832;
$L__BB1_84:
	and.b32  	%r834, %r824, 2;
	setp.eq.s32 	%p58, %r834, 0;
	@%p58 bra 	$L__BB1_86;
	ld.global.u32 	%r835, [%rd7+20];
	xor.b32  	%r1093, %r1093, %r835;
	ld.global.u32 	%r836, [%rd7+24];
	xor.b32  	%r1092, %r1092, %r836;
	ld.global.u32 	%r837, [%rd7+28];
	xor.b32  	%r1091, %r1091, %r837;
	ld.global.u32 	%r838, [%rd7+32];
	xor.b32  	%r1090, %r1090, %r838;
	ld.global.u32 	%r839, [%rd7+36];
	xor.b32  	%r1089, %r1089, %r839;
$L__BB1_86:
	and.b32  	%r841, %r824, 4;
	setp.eq.s32 	%p59, %r841, 0;
	@%p59 bra 	$L__BB1_88;
	ld.global.u32 	%r842, [%rd7+40];
	xor.b32  	%r1093, %r1093, %r842;
	ld.global.u32 	%r843, [%rd7+44];
	xor.b32  	%r1092, %r1092, %r843;
	ld.global.u32 	%r844, [%rd7+48];
	xor.b32  	%r1091, %r1091, %r844;
	ld.global.u32 	%r845, [%rd7+52];
	xor.b32  	%r1090, %r1090, %r845;
	ld.global.u32 	%r846, [%rd7+56];
	xor.b32  	%r1089, %r1089, %r846;
$L__BB1_88:
	and.b32  	%r848, %r824, 8;
	setp.eq.s32 	%p60, %r848, 0;
	@%p60 bra 	$L__BB1_90;
	ld.global.u32 	%r849, [%rd7+60];
	xor.b32  	%r1093, %r1093, %r849;
	ld.global.u32 	%r850, [%rd7+64];
	xor.b32  	%r1092, %r1092, %r850;
	ld.global.u32 	%r851, [%rd7+68];
	xor.b32  	%r1091, %r1091, %r851;
	ld.global.u32 	%r852, [%rd7+72];
	xor.b32  	%r1090, %r1090, %r852;
	ld.global.u32 	%r853, [%rd7+76];
	xor.b32  	%r1089, %r1089, %r853;
$L__BB1_90:
	and.b32  	%r855, %r824, 16;
	setp.eq.s32 	%p61, %r855, 0;
	@%p61 bra 	$L__BB1_92;
	ld.global.u32 	%r856, [%rd7+80];
	xor.b32  	%r1093, %r1093, %r856;
	ld.global.u32 	%r857, [%rd7+84];
	xor.b32  	%r1092, %r1092, %r857;
	ld.global.u32 	%r858, [%rd7+88];
	xor.b32  	%r1091, %r1091, %r858;
	ld.global.u32 	%r859, [%rd7+92];
	xor.b32  	%r1090, %r1090, %r859;
	ld.global.u32 	%r860, [%rd7+96];
	xor.b32  	%r1089, %r1089, %r860;
$L__BB1_92:
	and.b32  	%r862, %r824, 32;
	setp.eq.s32 	%p62, %r862, 0;
	@%p62 bra 	$L__BB1_94;
	ld.global.u32 	%r863, [%rd7+100];
	xor.b32  	%r1093, %r1093, %r863;
	ld.global.u32 	%r864, [%rd7+104];
	xor.b32  	%r1092, %r1092, %r864;
	ld.global.u32 	%r865, [%rd7+108];
	xor.b32  	%r1091, %r1091, %r865;
	ld.global.u32 	%r866, [%rd7+112];
	xor.b32  	%r1090, %r1090, %r866;
	ld.global.u32 	%r867, [%rd7+116];
	xor.b32  	%r1089, %r1089, %r867;
$L__BB1_94:
	and.b32  	%r869, %r824, 64;
	setp.eq.s32 	%p63, %r869, 0;
	@%p63 bra 	$L__BB1_96;
	ld.global.u32 	%r870, [%rd7+120];
	xor.b32  	%r1093, %r1093, %r870;
	ld.global.u32 	%r871, [%rd7+124];
	xor.b32  	%r1092, %r1092, %r871;
	ld.global.u32 	%r872, [%rd7+128];
	xor.b32  	%r1091, %r1091, %r872;
	ld.global.u32 	%r873, [%rd7+132];
	xor.b32  	%r1090, %r1090, %r873;
	ld.global.u32 	%r874, [%rd7+136];
	xor.b32  	%r1089, %r1089, %r874;
$L__BB1_96:
	and.b32  	%r876, %r824, 128;
	setp.eq.s32 	%p64, %r876, 0;
	@%p64 bra 	$L__BB1_98;
	ld.global.u32 	%r877, [%rd7+140];
	xor.b32  	%r1093, %r1093, %r877;
	ld.global.u32 	%r878, [%rd7+144];
	xor.b32  	%r1092, %r1092, %r878;
	ld.global.u32 	%r879, [%rd7+148];
	xor.b32  	%r1091, %r1091, %r879;
	ld.global.u32 	%r880, [%rd7+152];
	xor.b32  	%r1090, %r1090, %r880;
	ld.global.u32 	%r881, [%rd7+156];
	xor.b32  	%r1089, %r1089, %r881;
$L__BB1_98:
	and.b32  	%r883, %r824, 256;
	setp.eq.s32 	%p65, %r883, 0;
	@%p65 bra 	$L__BB1_100;
	ld.global.u32 	%r884, [%rd7+160];
	xor.b32  	%r1093, %r1093, %r884;
	ld.global.u32 	%r885, [%rd7+164];
	xor.b32  	%r1092, %r1092, %r885;
	ld.global.u32 	%r886, [%rd7+168];
	xor.b32  	%r1091, %r1091, %r886;
	ld.global.u32 	%r887, [%rd7+172];
	xor.b32  	%r1090, %r1090, %r887;
	ld.global.u32 	%r888, [%rd7+176];
	xor.b32  	%r1089, %r1089, %r888;
$L__BB1_100:
	and.b32  	%r890, %r824, 512;
	setp.eq.s32 	%p66, %r890, 0;
	@%p66 bra 	$L__BB1_102;
	ld.global.u32 	%r891, [%rd7+180];
	xor.b32  	%r1093, %r1093, %r891;
	ld.global.u32 	%r892, [%rd7+184];
	xor.b32  	%r1092, %r1092, %r892;
	ld.global.u32 	%r893, [%rd7+188];
	xor.b32  	%r1091, %r1091, %r893;
	ld.global.u32 	%r894, [%rd7+192];
	xor.b32  	%r1090, %r1090, %r894;
	ld.global.u32 	%r895, [%rd7+196];
	xor.b32  	%r1089, %r1089, %r895;
$L__BB1_102:
	and.b32  	%r897, %r824, 1024;
	setp.eq.s32 	%p67, %r897, 0;
	@%p67 bra 	$L__BB1_104;
	ld.global.u32 	%r898, [%rd7+200];
	xor.b32  	%r1093, %r1093, %r898;
	ld.global.u32 	%r899, [%rd7+204];
	xor.b32  	%r1092, %r1092, %r899;
	ld.global.u32 	%r900, [%rd7+208];
	xor.b32  	%r1091, %r1091, %r900;
	ld.global.u32 	%r901, [%rd7+212];
	xor.b32  	%r1090, %r1090, %r901;
	ld.global.u32 	%r902, [%rd7+216];
	xor.b32  	%r1089, %r1089, %r902;
$L__BB1_104:
	and.b32  	%r904, %r824, 2048;
	setp.eq.s32 	%p68, %r904, 0;
	@%p68 bra 	$L__BB1_106;
	ld.global.u32 	%r905, [%rd7+220];
	xor.b32  	%r1093, %r1093, %r905;
	ld.global.u32 	%r906, [%rd7+224];
	xor.b32  	%r1092, %r1092, %r906;
	ld.global.u32 	%r907, [%rd7+228];
	xor.b32  	%r1091, %r1091, %r907;
	ld.global.u32 	%r908, [%rd7+232];
	xor.b32  	%r1090, %r1090, %r908;
	ld.global.u32 	%r909, [%rd7+236];
	xor.b32  	%r1089, %r1089, %r909;
$L__BB1_106:
	and.b32  	%r911, %r824, 4096;
	setp.eq.s32 	%p69, %r911, 0;
	@%p69 bra 	$L__BB1_108;
	ld.global.u32 	%r912, [%rd7+240];
	xor.b32  	%r1093, %r1093, %r912;
	ld.global.u32 	%r913, [%rd7+244];
	xor.b32  	%r1092, %r1092, %r913;
	ld.global.u32 	%r914, [%rd7+248];
	xor.b32  	%r1091, %r1091, %r914;
	ld.global.u32 	%r915, [%rd7+252];
	xor.b32  	%r1090, %r1090, %r915;
	ld.global.u32 	%r916, [%rd7+256];
	xor.b32  	%r1089, %r1089, %r916;
$L__BB1_108:
	and.b32  	%r918, %r824, 8192;
	setp.eq.s32 	%p70, %r918, 0;
	@%p70 bra 	$L__BB1_110;
	ld.global.u32 	%r919, [%rd7+260];
	xor.b32  	%r1093, %r1093, %r919;
	ld.global.u32 	%r920, [%rd7+264];
	xor.b32  	%r1092, %r1092, %r920;
	ld.global.u32 	%r921, [%rd7+268];
	xor.b32  	%r1091, %r1091, %r921;
	ld.global.u32 	%r922, [%rd7+272];
	xor.b32  	%r1090, %r1090, %r922;
	ld.global.u32 	%r923, [%rd7+276];
	xor.b32  	%r1089, %r1089, %r923;
$L__BB1_110:
	and.b32  	%r925, %r824, 16384;
	setp.eq.s32 	%p71, %r925, 0;
	@%p71 bra 	$L__BB1_112;
	ld.global.u32 	%r926, [%rd7+280];
	xor.b32  	%r1093, %r1093, %r926;
	ld.global.u32 	%r927, [%rd7+284];
	xor.b32  	%r1092, %r1092, %r927;
	ld.global.u32 	%r928, [%rd7+288];
	xor.b32  	%r1091, %r1091, %r928;
	ld.global.u32 	%r929, [%rd7+292];
	xor.b32  	%r1090, %r1090, %r929;
	ld.global.u32 	%r930, [%rd7+296];
	xor.b32  	%r1089, %r1089, %r930;
$L__BB1_112:
	and.b32  	%r932, %r824, 32768;
	setp.eq.s32 	%p72, %r932, 0;
	@%p72 bra 	$L__BB1_114;
	ld.global.u32 	%r933, [%rd7+300];
	xor.b32  	%r1093, %r1093, %r933;
	ld.global.u32 	%r934, [%rd7+304];
	xor.b32  	%r1092, %r1092, %r934;
	ld.global.u32 	%r935, [%rd7+308];
	xor.b32  	%r1091, %r1091, %r935;
	ld.global.u32 	%r936, [%rd7+312];
	xor.b32  	%r1090, %r1090, %r936;
	ld.global.u32 	%r937, [%rd7+316];
	xor.b32  	%r1089, %r1089, %r937;
$L__BB1_114:
	add.s32 	%r1180, %r1180, 16;
	setp.ne.s32 	%p73, %r1180, 32;
	@%p73 bra 	$L__BB1_82;
	mad.lo.s32 	%r938, %r1174, -31, %r366;
	add.s32 	%r1174, %r938, 1;
	setp.ne.s32 	%p74, %r1174, 5;
	@%p74 bra 	$L__BB1_81;
	st.local.u32 	[%rd1+4], %r1093;
	st.local.v2.u32 	[%rd1+8], {%r1092, %r1091};
	st.local.v2.u32 	[%rd1+16], {%r1090, %r1089};
$L__BB1_117:
	shr.u64 	%rd28, %rd3, 2;
	add.s32 	%r984, %r984, 1;
	setp.gt.u64 	%p75, %rd3, 3;
	@%p75 bra 	$L__BB1_6;
$L__BB1_118:
	ld.param.u64 	%rd27, [_Z10monteCarloPfffiii_param_0];
	mov.b64 	%rd24, 0;
	st.local.u64 	[%rd1+40], %rd24;
	shr.u32 	%r939, %r1093, 2;
	xor.b32  	%r940, %r939, %r1093;
	shl.b32 	%r941, %r1089, 4;
	shl.b32 	%r942, %r940, 1;
	xor.b32  	%r943, %r942, %r941;
	xor.b32  	%r944, %r943, %r940;
	xor.b32  	%r945, %r944, %r1089;
	add.s32 	%r946, %r945, -1377212659;
	shr.u32 	%r947, %r1092, 2;
	xor.b32  	%r948, %r947, %r1092;
	st.local.u32 	[%rd1+4], %r1091;
	st.local.v2.u32 	[%rd1+8], {%r1090, %r1089};
	shl.b32 	%r949, %r945, 4;
	shl.b32 	%r950, %r948, 1;
	xor.b32  	%r951, %r950, %r949;
	xor.b32  	%r952, %r951, %r948;
	xor.b32  	%r953, %r952, %r945;
	st.local.v2.u32 	[%rd1+16], {%r945, %r953};
	add.s32 	%r954, %r953, -1376850222;
	cvt.rn.f32.u32 	%f7, %r946;
	fma.rn.f32 	%f8, %f7, 0f2F800000, 0f2F000000;
	cvt.rn.f32.u32 	%f9, %r954;
	fma.rn.f32 	%f10, %f9, 0f30C90FDB, 0f30490FDB;
	setp.lt.f32 	%p76, %f8, 0f00800000;
	mul.f32 	%f11, %f8, 0f4B000000;
	selp.f32 	%f12, %f11, %f8, %p76;
	selp.f32 	%f13, 0fC1B80000, 0f00000000, %p76;
	mov.b32 	%r955, %f12;
	add.s32 	%r956, %r955, -1059760811;
	and.b32  	%r957, %r956, -8388608;
	sub.s32 	%r958, %r955, %r957;
	mov.b32 	%f14, %r958;
	cvt.rn.f32.s32 	%f15, %r957;
	fma.rn.f32 	%f16, %f15, 0f34000000, %f13;
	add.f32 	%f17, %f14, 0fBF800000;
	fma.rn.f32 	%f18, %f17, 0fBE055027, 0f3E1039F6;
	fma.rn.f32 	%f19, %f18, %f17, 0fBDF8CDCC;
	fma.rn.f32 	%f20, %f19, %f17, 0f3E0F2955;
	fma.rn.f32 	%f21, %f20, %f17, 0fBE2AD8B9;
	fma.rn.f32 	%f22, %f21, %f17, 0f3E4CED0B;
	fma.rn.f32 	%f23, %f22, %f17, 0fBE7FFF22;
	fma.rn.f32 	%f24, %f23, %f17, 0f3EAAAA78;
	fma.rn.f32 	%f25, %f24, %f17, 0fBF000000;
	mul.f32 	%f26, %f17, %f25;
	fma.rn.f32 	%f27, %f26, %f17, %f17;
	fma.rn.f32 	%f28, %f16, 0f3F317218, %f27;
	setp.gt.u32 	%p77, %r955, 2139095039;
	fma.rn.f32 	%f29, %f12, 0f7F800000, 0f7F800000;
	selp.f32 	%f30, %f29, %f28, %p77;
	setp.eq.f32 	%p78, %f12, 0f00000000;
	mul.f32 	%f31, %f30, 0fC0000000;
	selp.f32 	%f32, 0f7F800000, %f31, %p78;
	sqrt.rn.f32 	%f33, %f32;
	sin.approx.f32 	%f34, %f10;
	cos.approx.f32 	%f35, %f10;
	mul.f32 	%f36, %f33, %f34;
	mul.f32 	%f37, %f33, %f35;
	st.local.f32 	[%rd1+32], %f37;
	mov.b32 	%r959, 0;
	mov.b32 	%r960, 1;
	st.local.v2.u32 	[%rd1+24], {%r960, %r959};
	add.s32 	%r961, %r3, %r978;
	cvta.to.global.u64 	%rd25, %rd27;
	mul.wide.s32 	%rd26, %r961, 4;
	add.s64 	%rd9, %rd25, %rd26;
	ld.global.f32 	%f2, [%rd9];
	mul.f32 	%f38, %f5, %f36;
	mul.f32 	%f39, %f38, %f1;
	cvt.f64.f32 	%fd30, %f39;
	add.f64 	%fd2, %fd1, %fd30;
	fma.rn.f64 	%fd31, %fd2, 0d3FF71547652B82FE, 0d4338000000000000;
	{
	.reg .b32 %temp; 
	mov.b64 	{%r546, %temp}, %fd31;
	}
	mov.f64 	%fd32, 0dC338000000000000;
	add.rn.f64 	%fd33, %fd31, %fd32;
	fma.rn.f64 	%fd34, %fd33, 0dBFE62E42FEFA39EF, %fd2;
	fma.rn.f64 	%fd35, %fd33, 0dBC7ABC9E3B39803F, %fd34;
	fma.rn.f64 	%fd36, %fd35, 0d3E5ADE1569CE2BDF, 0d3E928AF3FCA213EA;
	fma.rn.f64 	%fd37, %fd36, %fd35, 0d3EC71DEE62401315;
	fma.rn.f64 	%fd38, %fd37, %fd35, 0d3EFA01997C89EB71;
	fma.rn.f64 	%fd39, %fd38, %fd35, 0d3F2A01A014761F65;
	fma.rn.f64 	%fd40, %fd39, %fd35, 0d3F56C16C1852B7AF;
	fma.rn.f64 	%fd41, %fd40, %fd35, 0d3F81111111122322;
	fma.rn.f64 	%fd42, %fd41, %fd35, 0d3FA55555555502A1;
	fma.rn.f64 	%fd43, %fd42, %fd35, 0d3FC5555555555511;
	fma.rn.f64 	%fd44, %fd43, %fd35, 0d3FE000000000000B;
	fma.rn.f64 	%fd45, %fd44, %fd35, 0d3FF0000000000000;
	fma.rn.f64 	%fd46, %fd45, %fd35, 0d3FF0000000000000;
	{
	.reg .b32 %temp; 
	mov.b64 	{%r547, %temp}, %fd46;
	}
	{
	.reg .b32 %temp; 
	mov.b64 	{%temp, %r548}, %fd46;
	}
	shl.b32 	%r962, %r546, 20;
	add.s32 	%r963, %r962, %r548;
	mov.b64 	%fd52, {%r547, %r963};
	{
	.reg .b32 %temp; 
	mov.b64 	{%temp, %r964}, %fd2;
	}
	mov.b32 	%f40, %r964;
	abs.f32 	%f3, %f40;
	setp.lt.f32 	%p79, %f3, 0f4086232B;
	@%p79 bra 	$L__BB1_121;
	setp.lt.f64 	%p80, %fd2, 0d0000000000000000;
	add.f64 	%fd47, %fd2, 0d7FF0000000000000;
	selp.f64 	%fd52, 0d0000000000000000, %fd47, %p80;
	setp.geu.f32 	%p81, %f3, 0f40874800;
	@%p81 bra 	$L__BB1_121;
	shr.u32 	%r965, %r546, 31;
	add.s32 	%r966, %r546, %r965;
	shr.s32 	%r967, %r966, 1;
	shl.b32 	%r968, %r967, 20;
	add.s32 	%r969, %r548, %r968;
	mov.b64 	%fd48, {%r547, %r969};
	sub.s32 	%r970, %r546, %r967;
	shl.b32 	%r971, %r970, 20;
	add.s32 	%r972, %r971, 1072693248;
	mov.b32 	%r973, 0;
	mov.b64 	%fd49, {%r973, %r972};
	mul.f64 	%fd52, %fd49, %fd48;
$L__BB1_121:
	cvt.f64.f32 	%fd50, %f2;
	mul.f64 	%fd51, %fd52, %fd50;
	cvt.rn.f32.f64 	%f41, %fd51;
	st.global.f32 	[%rd9+4], %f41;
	add.s32 	%r978, %r978, 1;
	setp.eq.s32 	%p82, %r978, %r557;
	@%p82 bra 	$L__BB1_122;
	bra.uni 	$L__BB1_4;
$L__BB1_122:
	ld.param.u32 	%r976, [_Z10monteCarloPfffiii_param_3];
	mov.u32 	%r974, %ntid.x;
	mov.u32 	%r975, %nctaid.x;
	mad.lo.s32 	%r977, %r974, %r975, %r977;
	setp.lt.s32 	%p83, %r977, %r976;
	@%p83 bra 	$L__BB1_3;
$L__BB1_123:
	ret;
$L__BB1_124:
	ld.global.u32 	%r594, [%rd5];
	xor.b32  	%r1093, %r1093, %r594;
	ld.global.u32 	%r595, [%rd5+4];
	xor.b32  	%r1092, %r1092, %r595;
	ld.global.u32 	%r596, [%rd5+8];
	xor.b32  	%r1091, %r1091, %r596;
	ld.global.u32 	%r597, [%rd5+12];
	xor.b32  	%r1090, %r1090, %r597;
	ld.global.u32 	%r598, [%rd5+16];
	xor.b32  	%r1089, %r1089, %r598;
	bra.uni 	$L__BB1_10;

}
.func  (.param .b64 func_retval0) __internal_accurate_pow(
	.param .b64 __internal_accurate_pow_param_0
)
{
	.reg .pred 	%p<8>;
	.reg .b32 	%r<49>;
	.reg .b32 	%f<3>;
	.reg .b64 	%fd<109>;

	ld.param.f64 	%fd10, [__internal_accurate_pow_param_0];
	{
	.reg .b32 %temp; 
	mov.b64 	{%temp, %r46}, %fd10;
	}
	{
	.reg .b32 %temp; 
	mov.b64 	{%r45, %temp}, %fd10;
	}
	shr.u32 	%r47, %r46, 20;
	setp.gt.u32 	%p1, %r46, 1048575;
	@%p1 bra 	$L__BB2_2;
	mul.f64 	%fd11, %fd10, 0d4350000000000000;
	{
	.reg .b32 %temp; 
	mov.b64 	{%temp, %r46}, %fd11;
	}
	{
	.reg .b32 %temp; 
	mov.b64 	{%r45, %temp}, %fd11;
	}
	shr.u32 	%r16, %r46, 20;
	add.s32 	%r47, %r16, -54;
$L__BB2_2:
	add.s32 	%r48, %r47, -1023;
	and.b32  	%r17, %r46, -2146435073;
	or.b32  	%r18, %r17, 1072693248;
	mov.b64 	%fd107, {%r45, %r18};
	setp.lt.u32 	%p2, %r18, 1073127583;
	@%p2 bra 	$L__BB2_4;
	{
	.reg .b32 %temp; 
	mov.b64 	{%r19, %temp}, %fd107;
	}
	{
	.reg .b32 %temp; 
	mov.b64 	{%temp, %r20}, %fd107;
	}
	add.s32 	%r21, %r20, -1048576;
	mov.b64 	%fd107, {%r19, %r21};
	add.s32 	%r48, %r47, -1022;
$L__BB2_4:
	add.f64 	%fd12, %fd107, 0dBFF0000000000000;
	add.f64 	%fd13, %fd107, 0d3FF0000000000000;
	rcp.approx.ftz.f64 	%fd14, %fd13;
	neg.f64 	%fd15, %fd13;
	fma.rn.f64 	%fd16, %fd15, %fd14, 0d3FF0000000000000;
	fma.rn.f64 	%fd17, %fd16, %fd16, %fd16;
	fma.rn.f64 	%fd18, %fd17, %fd14, %fd14;
	mul.f64 	%fd19, %fd12, %fd18;
	fma.rn.f64 	%fd20, %fd12, %fd18, %fd19;
	mul.f64 	%fd21, %fd20, %fd20;
	fma.rn.f64 	%fd22, %fd21, 0d3EB0F5FF7D2CAFE2, 0d3ED0F5D241AD3B5A;
	fma.rn.f64 	%fd23, %fd22, %fd21, 0d3EF3B20A75488A3F;
	fma.rn.f64 	%fd24, %fd23, %fd21, 0d3F1745CDE4FAECD5;
	fma.rn.f64 	%fd25, %fd24, %fd21, 0d3F3C71C7258A578B;
	fma.rn.f64 	%fd26, %fd25, %fd21, 0d3F6249249242B910;
	fma.rn.f64 	%fd27, %fd26, %fd21, 0d3F89999999999DFB;
	sub.f64 	%fd28, %fd12, %fd20;
	add.f64 	%fd29, %fd28, %fd28;
	neg.f64 	%fd30, %fd20;
	fma.rn.f64 	%fd31, %fd30, %fd12, %fd29;
	mul.f64 	%fd32, %fd18, %fd31;
	fma.rn.f64 	%fd33, %fd21, %fd27, 0d3FB5555555555555;
	mov.f64 	%fd34, 0d3FB5555555555555;
	sub.f64 	%fd35, %fd34, %fd33;
	fma.rn.f64 	%fd36, %fd21, %fd27, %fd35;
	add.f64 	%fd37, %fd36, 0dBC46A4CB00B9E7B0;
	add.f64 	%fd38, %fd33, %fd37;
	sub.f64 	%fd39, %fd33, %fd38;
	add.f64 	%fd40, %fd37, %fd39;
	mul.rn.f64 	%fd41, %fd20, %fd20;
	neg.f64 	%fd42, %fd41;
	fma.rn.f64 	%fd43, %fd20, %fd20, %fd42;
	{
	.reg .b32 %temp; 
	mov.b64 	{%r22, %temp}, %fd32;
	}
	{
	.reg .b32 %temp; 
	mov.b64 	{%temp, %r23}, %fd32;
	}
	add.s32 	%r24, %r23, 1048576;
	mov.b64 	%fd44, {%r22, %r24};
	fma.rn.f64 	%fd45, %fd20, %fd44, %fd43;
	mul.rn.f64 	%fd46, %fd41, %fd20;
	neg.f64 	%fd47, %fd46;
	fma.rn.f64 	%fd48, %fd41, %fd20, %fd47;
	fma.rn.f64 	%fd49, %fd41, %fd32, %fd48;
	fma.rn.f64 	%fd50, %fd45, %fd20, %fd49;
	mul.rn.f64 	%fd51, %fd38, %fd46;
	neg.f64 	%fd52, %fd51;
	fma.rn.f64 	%fd53, %fd38, %fd46, %fd52;
	fma.rn.f64 	%fd54, %fd38, %fd50, %fd53;
	fma.rn.f64 	%fd55, %fd40, %fd46, %fd54;
	add.f64 	%fd56, %fd51, %fd55;
	sub.f64 	%fd57, %fd51, %fd56;
	add.f64 	%fd58, %fd55, %fd57;
	add.f64 	%fd59, %fd20, %fd56;
	sub.f64 	%fd60, %fd20, %fd59;
	add.f64 	%fd61, %fd56, %fd60;
	add.f64 	%fd62, %fd58, %fd61;
	add.f64 	%fd63, %fd32, %fd62;
	add.f64 	%fd64, %fd59, %fd63;
	sub.f64 	%fd65, %fd59, %fd64;
	add.f64 	%fd66, %fd63, %fd65;
	xor.b32  	%r25, %r48, -2147483648;
	mov.b32 	%r26, 1127219200;
	mov.b64 	%fd67, {%r25, %r26};
	mov.b32 	%r27, -2147483648;
	mov.b64 	%fd68, {%r27, %r26};
	sub.f64 	%fd69, %fd67, %fd68;
	fma.rn.f64 	%fd70, %fd69, 0d3FE62E42FEFA39EF, %fd64;
	fma.rn.f64 	%fd71, %fd69, 0dBFE62E42FEFA39EF, %fd70;
	sub.f64 	%fd72, %fd71, %fd64;
	sub.f64 	%fd73, %fd66, %fd72;
	fma.rn.f64 	%fd74, %fd69, 0d3C7ABC9E3B39803F, %fd73;
	add.f64 	%fd75, %fd70, %fd74;
	sub.f64 	%fd76, %fd70, %fd75;
	add.f64 	%fd77, %fd74, %fd76;
	mov.f64 	%fd78, 0d4000000000000000;
	{
	.reg .b32 %temp; 
	mov.b64 	{%temp, %r28}, %fd78;
	}
	{
	.reg .b32 %temp; 
	mov.b64 	{%r29, %temp}, %fd78;
	}
	shl.b32 	%r30, %r28, 1;
	setp.gt.u32 	%p3, %r30, -33554433;
	and.b32  	%r31, %r28, -15728641;
	selp.b32 	%r32, %r31, %r28, %p3;
	mov.b64 	%fd79, {%r29, %r32};
	mul.rn.f64 	%fd80, %fd75, %fd79;
	neg.f64 	%fd81, %fd80;
	fma.rn.f64 	%fd82, %fd75, %fd79, %fd81;
	fma.rn.f64 	%fd83, %fd77, %fd79, %fd82;
	add.f64 	%fd4, %fd80, %fd83;
	sub.f64 	%fd84, %fd80, %fd4;
	add.f64 	%fd5, %fd83, %fd84;
	fma.rn.f64 	%fd85, %fd4, 0d3FF71547652B82FE, 0d4338000000000000;
	{
	.reg .b32 %temp; 
	mov.b64 	{%r13, %temp}, %fd85;
	}
	mov.f64 	%fd86, 0dC338000000000000;
	add.rn.f64 	%fd87, %fd85, %fd86;
	fma.rn.f64 	%fd88, %fd87, 0dBFE62E42FEFA39EF, %fd4;
	fma.rn.f64 	%fd89, %fd87, 0dBC7ABC9E3B39803F, %fd88;
	fma.rn.f64 	%fd90, %fd89, 0d3E5ADE1569CE2BDF, 0d3E928AF3FCA213EA;
	fma.rn.f64 	%fd91, %fd90, %fd89, 0d3EC71DEE62401315;
	fma.rn.f64 	%fd92, %fd91, %fd89, 0d3EFA01997C89EB71;
	fma.rn.f64 	%fd93, %fd92, %fd89, 0d3F2A01A014761F65;
	fma.rn.f64 	%fd94, %fd93, %fd89, 0d3F56C16C1852B7AF;
	fma.rn.f64 	%fd95, %fd94, %fd89, 0d3F81111111122322;
	fma.rn.f64 	%fd96, %fd95, %fd89, 0d3FA55555555502A1;
	fma.rn.f64 	%fd97, %fd96, %fd89, 0d3FC5555555555511;
	fma.rn.f64 	%fd98, %fd97, %fd89, 0d3FE000000000000B;
	fma.rn.f64 	%fd99, %fd98, %fd89, 0d3FF0000000000000;
	fma.rn.f64 	%fd100, %fd99, %fd89, 0d3FF0000000000000;
	{
	.reg .b32 %temp; 
	mov.b64 	{%r14, %temp}, %fd100;
	}
	{
	.reg .b32 %temp; 
	mov.b64 	{%temp, %r15}, %fd100;
	}
	shl.b32 	%r33, %r13, 20;
	add.s32 	%r34, %r33, %r15;
	mov.b64 	%fd108, {%r14, %r34};
	{
	.reg .b32 %temp; 
	mov.b64 	{%temp, %r35}, %fd4;
	}
	mov.b32 	%f2, %r35;
	abs.f32 	%f1, %f2;
	setp.lt.f32 	%p4, %f1, 0f4086232B;
	@%p4 bra 	$L__BB2_7;
	setp.lt.f64 	%p5, %fd4, 0d0000000000000000;
	add.f64 	%fd101, %fd4, 0d7FF0000000000000;
	selp.f64 	%fd108, 0d0000000000000000, %fd101, %p5;
	setp.geu.f32 	%p6, %f1, 0f40874800;
	@%p6 bra 	$L__BB2_7;
	shr.u32 	%r36, %r13, 31;
	add.s32 	%r37, %r13, %r36;
	shr.s32 	%r38, %r37, 1;
	shl.b32 	%r39, %r38, 20;
	add.s32 	%r40, %r15, %r39;
	mov.b64 	%fd102, {%r14, %r40};
	sub.s32 	%r41, %r13, %r38;
	shl.b32 	%r42, %r41, 20;
	add.s32 	%r43, %r42, 1072693248;
	mov.b32 	%r44, 0;
	mov.b64 	%fd103, {%r44, %r43};
	mul.f64 	%fd108, %fd103, %fd102;
$L__BB2_7:
	abs.f64 	%fd104, %fd108;
	setp.eq.f64 	%p7, %fd104, 0d7FF0000000000000;
	fma.rn.f64 	%fd105, %fd108, %fd5, %fd108;
	selp.f64 	%fd106, %fd108, %fd105, %p7;
	st.param.f64 	[func_retval0], %fd106;
	ret;

}


// ===== COMPILED SASS (sm_100) =====

	.target	sm_100

	.elftype	@"ET_EXEC"


//--------------------- .note.nv.tkinfo           --------------------------
	.section	.note.nv.tkinfo,"",@"SHT_NOTE"
	.sectionflags	@"SHF_NOTE_NV_TKINFO"
	.tkinfo
        /*0018*/ 	.word	0x00000002
        /*0030*/ 	.string	""
        /*0030*/ 	.string	"ptxas"
        /*0030*/ 	.string	"Cuda compilation tools, release 13.0, V13.0.88"
        /*0030*/ 	.string	"Build cuda_13.0.r13.0/compiler.36424714_0"
        /*0030*/ 	.string	"-arch sm_100 -m 64 "



//--------------------- .note.nv.cuinfo           --------------------------
	.section	.note.nv.cuinfo,"",@"SHT_NOTE"
	.sectionflags	@"SHF_NOTE_NV_CUINFO"
        /*0018*/ 	.short	0x0002
        /*001a*/ 	.short	0x0064
        /*001c*/ 	.short	0x0082
	.zero		2


//--------------------- .nv.info                  --------------------------
	.section	.nv.info,"",@"SHT_CUDA_INFO"
	.align	4


	//----- nvinfo : EIATTR_REGCOUNT
	.align		4
        /*0000*/ 	.byte	0x04, 0x2f
        /*0002*/ 	.short	(.L_10 - .L_9)
	.align		4
.L_9:
        /*0004*/ 	.word	index@(_Z8randInitP17curandStateXORWOW)
        /*0008*/ 	.word	0x0000001f


	//----- nvinfo : EIATTR_FRAME_SIZE
	.align		4
.L_10:
        /*000c*/ 	.byte	0x04, 0x11
        /*000e*/ 	.short	(.L_12 - .L_11)
	.align		4
.L_11:
        /*0010*/ 	.word	index@(_Z8randInitP17curandStateXORWOW)
        /*0014*/ 	.word	0x00000000


	//----- nvinfo : EIATTR_REGCOUNT
	.align		4
.L_12:
        /*0018*/ 	.byte	0x04, 0x2f
        /*001a*/ 	.short	(.L_14 - .L_13)
	.align		4
.L_13:
        /*001c*/ 	.word	index@(_Z10monteCarloPfffiii)
        /*0020*/ 	.word	0x00000020


	//----- nvinfo : EIATTR_FRAME_SIZE
	.align		4
.L_14:
        /*0024*/ 	.byte	0x04, 0x11
        /*0026*/ 	.short	(.L_16 - .L_15)
	.align		4
.L_15:
        /*0028*/ 	.word	index@($_Z10monteCarloPfffiii$__internal_accurate_pow)
        /*002c*/ 	.word	0x00000030


	//----- nvinfo : EIATTR_FRAME_SIZE
	.align		4
.L_16:
        /*0030*/ 	.byte	0x04, 0x11
        /*0032*/ 	.short	(.L_18 - .L_17)
	.align		4
.L_17:
        /*0034*/ 	.word	index@($__internal_0_$__cuda_sm20_sqrt_rn_f32_slowpath)
        /*0038*/ 	.word	0x00000030


	//----- nvinfo : EIATTR_FRAME_SIZE
	.align		4
.L_18:
        /*003c*/ 	.byte	0x04, 0x11
        /*003e*/ 	.short	(.L_20 - .L_19)
	.align		4
.L_19:
        /*0040*/ 	.word	index@(_Z10monteCarloPfffiii)
        /*0044*/ 	.word	0x00000030


	//----- nvinfo : EIATTR_MIN_STACK_SIZE
	.align		4
.L_20:
        /*0048*/ 	.byte	0x04, 0x12
        /*004a*/ 	.short	(.L_22 - .L_21)
	.align		4
.L_21:
        /*004c*/ 	.word	index@(_Z10monteCarloPfffiii)
        /*0050*/ 	.word	0x00000030


	//----- nvinfo : EIATTR_MIN_STACK_SIZE
	.align		4
.L_22:
        /*0054*/ 	.byte	0x04, 0x12
        /*0056*/ 	.short	(.L_24 - .L_23)
	.align		4
.L_23:
        /*0058*/ 	.word	index@(_Z8randInitP17curandStateXORWOW)
        /*005c*/ 	.word	0x00000000
.L_24:


//--------------------- .nv.compat                --------------------------
	.section	.nv.compat,"",@"SHT_CUDA_COMPAT_INFO"
	.align	4
        /*0000*/ 	.byte	0x02, 0x09, 0x00, 0x00, 0x02, 0x02, 0x01, 0x00, 0x02, 0x05, 0x05, 0x00, 0x03, 0x07, 0x01, 0x01
        /*0010*/ 	.byte	0x02, 0x03, 0x00, 0x00, 0x02, 0x06, 0x01, 0x00, 0x04, 0x0b, 0x08, 0x00, 0x01, 0x00, 0x00, 0x00
        /*0020*/ 	.byte	0x00, 0x00, 0x00, 0x00


//--------------------- .nv.info._Z10monteCarloPfffiii --------------------------
	.section	.nv.info._Z10monteCarloPfffiii,"",@"SHT_CUDA_INFO"
	.sectionflags	@""
	.align	4


	//----- nvinfo : EIATTR_CUDA_API_VERSION
	.align		4
        /*0000*/ 	.byte	0x04, 0x37
        /*0002*/ 	.short	(.L_26 - .L_25)
.L_25:
        /*0004*/ 	.word	0x00000082


	//----- nvinfo : EIATTR_KPARAM_INFO
	.align		4
.L_26:
        /*0008*/ 	.byte	0x04, 0x17
        /*000a*/ 	.short	(.L_28 - .L_27)
.L_27:
        /*000c*/ 	.word	0x00000000
        /*0010*/ 	.short	0x0005
        /*0012*/ 	.short	0x0018
        /*0014*/ 	.byte	0x00, 0xf0, 0x11, 0x00


	//----- nvinfo : EIATTR_KPARAM_INFO
	.align		4
.L_28:
        /*0018*/ 	.byte	0x04, 0x17
        /*001a*/ 	.short	(.L_30 - .L_29)
.L_29:
        /*001c*/ 	.word	0x00000000
        /*0020*/ 	.short	0x0004
        /*0022*/ 	.short	0x0014
        /*0024*/ 	.byte	0x00, 0xf0, 0x11, 0x00


	//----- nvinfo : EIATTR_KPARAM_INFO
	.align		4
.L_30:
        /*0028*/ 	.byte	0x04, 0x17
        /*002a*/ 	.short	(.L_32 - .L_31)
.L_31:
        /*002c*/ 	.word	0x00000000
        /*0030*/ 	.short	0x0003
        /*0032*/ 	.short	0x0010
        /*0034*/ 	.byte	0x00, 0xf0, 0x11, 0x00


	//----- nvinfo : EIATTR_KPARAM_INFO
	.align		4
.L_32:
        /*0038*/ 	.byte	0x04, 0x17
        /*003a*/ 	.short	(.L_34 - .L_33)
.L_33:
        /*003c*/ 	.word	0x00000000
        /*0040*/ 	.short	0x0002
        /*0042*/ 	.short	0x000c
        /*0044*/ 	.byte	0x00, 0xf0, 0x11, 0x00


	//----- nvinfo : EIATTR_KPARAM_INFO
	.align		4
.L_34:
        /*0048*/ 	.byte	0x04, 0x17
        /*004a*/ 	.short	(.L_36 - .L_35)
.L_35:
        /*004c*/ 	.word	0x00000000
        /*0050*/ 	.short	0x0001
        /*0052*/ 	.short	0x0008
        /*0054*/ 	.byte	0x00, 0xf0, 0x11, 0x00


	//----- nvinfo : EIATTR_KPARAM_INFO
	.align		4
.L_36:
        /*0058*/ 	.byte	0x04, 0x17
        /*005a*/ 	.short	(.L_38 - .L_37)
.L_37:
        /*005c*/ 	.word	0x00000000
        /*0060*/ 	.short	0x0000
        /*0062*/ 	.short	0x0000
        /*0064*/ 	.byte	0x00, 0xf5, 0x21, 0x00


	//----- nvinfo : EIATTR_SPARSE_MMA_MASK
	.align		4
.L_38:
        /*0068*/ 	.byte	0x03, 0x50
        /*006a*/ 	.short	0x0000


	//----- nvinfo : EIATTR_MAXREG_COUNT
	.align		4
        /*006c*/ 	.byte	0x03, 0x1b
        /*006e*/ 	.short	0x00ff


	//----- nvinfo : EIATTR_MERCURY_ISA_VERSION
	.align		4
        /*0070*/ 	.byte	0x03, 0x5f
        /*0072*/ 	.short	0x0101


	//----- nvinfo : EIATTR_VRC_CTA_INIT_COUNT
	.align		4
        /*0074*/ 	.byte	0x02, 0x4a
	.zero		1
	.zero		1


	//----- nvinfo : EIATTR_EXIT_INSTR_OFFSETS
	.align		4
        /*0078*/ 	.byte	0x04, 0x1c
        /*007a*/ 	.short	(.L_40 - .L_39)


	//   ....[0]....
.L_39:
        /*007c*/ 	.word	0x00000090


	//   ....[1]....
        /*0080*/ 	.word	0x000000c0


	//   ....[2]....
        /*0084*/ 	.word	0x00003460


	//----- nvinfo : EIATTR_CRS_STACK_SIZE
	.align		4
.L_40:
        /*0088*/ 	.byte	0x04, 0x1e
        /*008a*/ 	.short	(.L_42 - .L_41)
.L_41:
        /*008c*/ 	.word	0x00000000


	//----- nvinfo : EIATTR_CBANK_PARAM_SIZE
	.align		4
.L_42:
        /*0090*/ 	.byte	0x03, 0x19
        /*0092*/ 	.short	0x001c


	//----- nvinfo : EIATTR_PARAM_CBANK
	.align		4
        /*0094*/ 	.byte	0x04, 0x0a
        /*0096*/ 	.short	(.L_44 - .L_43)
	.align		4
.L_43:
        /*0098*/ 	.word	index@(.nv.constant0._Z10monteCarloPfffiii)
        /*009c*/ 	.short	0x0380
        /*009e*/ 	.short	0x001c


	//----- nvinfo : EIATTR_SW_WAR
	.align		4
.L_44:
        /*00a0*/ 	.byte	0x04, 0x36
        /*00a2*/ 	.short	(.L_46 - .L_45)
.L_45:
        /*00a4*/ 	.word	0x00000008
.L_46:


//--------------------- .nv.info._Z8randInitP17curandStateXORWOW --------------------------
	.section	.nv.info._Z8randInitP17curandStateXORWOW,"",@"SHT_CUDA_INFO"
	.sectionflags	@""
	.align	4


	//----- nvinfo : EIATTR_CUDA_API_VERSION
	.align		4
        /*0000*/ 	.byte	0x04, 0x37
        /*0002*/ 	.short	(.L_48 - .L_47)
.L_47:
        /*0004*/ 	.word	0x00000082


	//----- nvinfo : EIATTR_KPARAM_INFO
	.align		4
.L_48:
        /*0008*/ 	.byte	0x04, 0x17
        /*000a*/ 	.short	(.L_50 - .L_49)
.L_49:
        /*000c*/ 	.word	0x00000000
        /*0010*/ 	.short	0x0000
        /*0012*/ 	.short	0x0000
        /*0014*/ 	.byte	0x00, 0xf5, 0x21, 0x00


	//----- nvinfo : EIATTR_SPARSE_MMA_MASK
	.align		4
.L_50:
        /*0018*/ 	.byte	0x03, 0x50
        /*001a*/ 	.short	0x0000


	//----- nvinfo : EIATTR_MAXREG_COUNT
	.align		4
        /*001c*/ 	.byte	0x03, 0x1b
        /*001e*/ 	.short	0x00ff


	//----- nvinfo : EIATTR_MERCURY_ISA_VERSION
	.align		4
        /*0020*/ 	.byte	0x03, 0x5f
        /*0022*/ 	.short	0x0101


	//----- nvinfo : EIATTR_VRC_CTA_INIT_COUNT
	.align		4
        /*0024*/ 	.byte	0x02, 0x4a
	.zero		1
	.zero		1


	//----- nvinfo : EIATTR_EXIT_INSTR_OFFSETS
	.align		4
        /*0028*/ 	.byte	0x04, 0x1c
        /*002a*/ 	.short	(.L_52 - .L_51)


	//   ....[0]....
.L_51:
        /*002c*/ 	.word	0x00000e80


	//----- nvinfo : EIATTR_CRS_STACK_SIZE
	.align		4
.L_52:
        /*0030*/ 	.byte	0x04, 0x1e
        /*0032*/ 	.short	(.L_54 - .L_53)
.L_53:
        /*0034*/ 	.word	0x00000000


	//----- nvinfo : EIATTR_CBANK_PARAM_SIZE
	.align		4
.L_54:
        /*0038*/ 	.byte	0x03, 0x19
        /*003a*/ 	.short	0x0008


	//----- nvinfo : EIATTR_PARAM_CBANK
	.align		4
        /*003c*/ 	.byte	0x04, 0x0a
        /*003e*/ 	.short	(.L_56 - .L_55)
	.align		4
.L_55:
        /*0040*/ 	.word	index@(.nv.constant0._Z8randInitP17curandStateXORWOW)
        /*0044*/ 	.short	0x0380
        /*0046*/ 	.short	0x0008


	//----- nvinfo : EIATTR_SW_WAR
	.align		4
.L_56:
        /*0048*/ 	.byte	0x04, 0x36
        /*004a*/ 	.short	(.L_58 - .L_57)
.L_57:
        /*004c*/ 	.word	0x00000008
.L_58:


//--------------------- .nv.callgraph             --------------------------
	.section	.nv.callgraph,"",@"SHT_CUDA_CALLGRAPH"
	.align	4
	.sectionentsize	8
	.align		4
        /*0000*/ 	.word	0x00000000
	.align		4
        /*0004*/ 	.word	0xffffffff
	.align		4
        /*0008*/ 	.word	0x00000000
	.align		4
        /*000c*/ 	.word	0xfffffffe
	.align		4
        /*0010*/ 	.word	0x00000000
	.align		4
        /*0014*/ 	.word	0xfffffffd
	.align		4
        /*0018*/ 	.word	0x00000000
	.align		4
        /*001c*/ 	.word	0xfffffffc


//--------------------- .nv.constant4             --------------------------
	.section	.nv.constant4,"a",@progbits
	.align	8
	.align		8
.nv.constant4:
        /*0000*/ 	.dword	precalc_xorwow_matrix
	.align		8
        /*0008*/ 	.dword	precalc_xorwow_offset_matrix
	.align		8
        /*0010*/ 	.dword	mrg32k3aM1
	.align		8
        /*0018*/ 	.dword	mrg32k3aM2
	.align		8
        /*0020*/ 	.dword	mrg32k3aM1SubSeq
	.align		8
        /*0028*/ 	.dword	mrg32k3aM2SubSeq
	.align		8
        /*0030*/ 	.dword	mrg32k3aM1Seq
	.align		8
        /*0038*/ 	.dword	mrg32k3aM2Seq


//--------------------- .nv.constant3             --------------------------
	.section	.nv.constant3,"a",@progbits
	.align	8
.nv.constant3:
	.type		__cr_lgamma_table,@object
	.size		__cr_lgamma_table,(.L_8 - __cr_lgamma_table)
__cr_lgamma_table:
        /*0000*/ 	.byte	0x00, 0x00, 0x00, 0x00, 0x00, 0x00, 0x00, 0x00, 0x00, 0x00, 0x00, 0x00, 0x00, 0x00, 0x00, 0x00
        /*0010*/ 	.byte	0xef, 0x39, 0xfa, 0xfe, 0x42, 0x2e, 0xe6, 0x3f, 0x02, 0x20, 0x2a, 0xfa, 0x0b, 0xab, 0xfc, 0x3f
        /*0020*/ 	.byte	0xf9, 0x2c, 0x92, 0x7c, 0xa7, 0x6c, 0x09, 0x40, 0xc9, 0x79, 0x44, 0x3c, 0x64, 0x26, 0x13, 0x40
        /*0030*/ 	.byte	0xca, 0x01, 0xcf, 0x3a, 0x27, 0x51, 0x1a, 0x40, 0x30, 0xcc, 0x2d, 0xf3, 0xe1, 0x0c, 0x21, 0x40
        /*0040*/ 	.byte	0x0d, 0xb7, 0xfc, 0x82, 0x8e, 0x35, 0x25, 0x40
.L_8:


//--------------------- .text._Z10monteCarloPfffiii --------------------------
	.section	.text._Z10monteCarloPfffiii,"ax",@progbits
	.align	128
        .global         _Z10monteCarloPfffiii
        .type           _Z10monteCarloPfffiii,@function
        .size           _Z10monteCarloPfffiii,(.L_x_34 - _Z10monteCarloPfffiii)
        .other          _Z10monteCarloPfffiii,@"STO_CUDA_ENTRY STV_DEFAULT"
_Z10monteCarloPfffiii:
.text._Z10monteCarloPfffiii:
[----:B------:R-:W0:Y:S01]  /*0000*/  LDC R1, c[0x0][0x37c] ;  /* 0x0000df00ff017b82 */ /* 0x000e220000000800 */
[----:B------:R-:W1:Y:S07]  /*0010*/  S2R R3, SR_TID.X ;  /* 0x0000000000037919 */ /* 0x000e6e0000002100 */
[----:B------:R-:W1:Y:S01]  /*0020*/  S2UR UR4, SR_CTAID.X ;  /* 0x00000000000479c3 */ /* 0x000e620000002500 */
[----:B------:R-:W2:Y:S01]  /*0030*/  LDCU UR5, c[0x0][0x390] ;  /* 0x00007200ff0577ac */ /* 0x000ea20008000800 */
[----:B0-----:R-:W-:-:S05]  /*0040*/  VIADD R1, R1, 0xffffffd0 ;  /* 0xffffffd001017836 */ /* 0x001fca0000000000 */
[----:B------:R-:W-:Y:S01]  /*0050*/  R2UR UR7, R1 ;  /* 0x00000000010772ca */ /* 0x000fe200000e0000 */
[----:B------:R-:W1:Y:S02]  /*0060*/  LDC R10, c[0x0][0x360] ;  /* 0x0000d800ff0a7b82 */ /* 0x000e640000000800 */
[----:B-1----:R-:W-:-:S05]  /*0070*/  IMAD R10, R10, UR4, R3 ;  /* 0x000000040a0a7c24 */ /* 0x002fca000f8e0203 */
[----:B--2---:R-:W-:-:S13]  /*0080*/  ISETP.GE.AND P0, PT, R10, UR5, PT ;  /* 0x000000050a007c0c */ /* 0x004fda000bf06270 */
[----:B------:R-:W-:Y:S05]  /*0090*/  @P0 EXIT ;  /* 0x000000000000094d */ /* 0x000fea0003800000 */
[----:B------:R-:W0:Y:S02]  /*00a0*/  LDC R0, c[0x0][0x394] ;  /* 0x0000e500ff007b82 */ /* 0x000e240000000800 */
[----:B0-----:R-:W-:-:S13]  /*00b0*/  ISETP.GE.AND P0, PT, R0, 0x2, PT ;  /* 0x000000020000780c */ /* 0x001fda0003f06270 */
[----:B------:R-:W-:Y:S05]  /*00c0*/  @!P0 EXIT ;  /* 0x000000000000894d */ /* 0x000fea0003800000 */
[----:B------:R-:W0:Y:S01]  /*00d0*/  LDC R0, c[0x0][0x38c] ;  /* 0x0000e300ff007b82 */ /* 0x000e220000000800 */
[----:B------:R-:W1:Y:S02]  /*00e0*/  LDCU UR4, c[0x0][0x398] ;  /* 0x00007300ff0477ac */ /* 0x000e640008000800 */
[----:B-1----:R-:W-:Y:S01]  /*00f0*/  I2FP.F32.S32 R11, UR4 ;  /* 0x00000004000b7c45 */ /* 0x002fe20008201400 */
[----:B0-----:R0:W1:Y:S01]  /*0100*/  F2F.F64.F32 R2, R0 ;  /* 0x0000000000027310 */ /* 0x0010620000201800 */
[C---:B------:R-:W-:Y:S02]  /*0110*/  FSETP.NEU.AND P0, PT, R0.reuse, 1, PT ;  /* 0x3f8000000000780b */ /* 0x040fe40003f0d000 */
[C---:B------:R-:W-:Y:S02]  /*0120*/  FSETP.NAN.AND P1, PT, R0.reuse, R0, PT ;  /* 0x000000000000720b */ /* 0x040fe40003f28000 */
[----:B------:R-:W-:Y:S02]  /*0130*/  FSETP.NEU.AND P2, PT, R0, RZ, PT ;  /* 0x000000ff0000720b */ /* 0x000fe40003f4d000 */
[----:B0-----:R-:W-:Y:S01]  /*0140*/  MOV R0, 0x1a0 ;  /* 0x000001a000007802 */ /* 0x001fe20000000f00 */
[----:B-1----:R-:W-:-:S02]  /*0150*/  DADD R4, R2, 2 ;  /* 0x4000000002047429 */ /* 0x002fc40000000000 */
[----:B------:R-:W-:-:S08]  /*0160*/  DSETP.NEU.AND P3, PT, |R2|, +INF , PT ;  /* 0x7ff000000200742a */ /* 0x000fd00003f6d200 */
[----:B------:R-:W-:-:S04]  /*0170*/  LOP3.LUT R4, R5, 0x7ff00000, RZ, 0xc0, !PT ;  /* 0x7ff0000005047812 */ /* 0x000fc800078ec0ff */
[----:B------:R-:W-:-:S13]  /*0180*/  ISETP.NE.AND P4, PT, R4, 0x7ff00000, PT ;  /* 0x7ff000000400780c */ /* 0x000fda0003f85270 */
[----:B------:R-:W-:Y:S05]  /*0190*/  CALL.REL.NOINC `($_Z10monteCarloPfffiii$__internal_accurate_pow) ;  /* 0x00000034000c7944 */ /* 0x000fea0003c00000 */
[----:B------:R-:W0:Y:S01]  /*01a0*/  LDCU.64 UR4, c[0x0][0x388] ;  /* 0x00007100ff0477ac */ /* 0x000e220008000a00 */
[----:B------:R-:W-:Y:S01]  /*01b0*/  VIADD R2, R11, 0xf3000000 ;  /* 0xf30000000b027836 */ /* 0x000fe20000000000 */
[----:B------:R1:W2:Y:S01]  /*01c0*/  MUFU.RSQ R0, R11 ;  /* 0x0000000b00007308 */ /* 0x0002a20000001400 */
[----:B------:R-:W3:Y:S03]  /*01d0*/  LDCU UR6, c[0x0][0x398] ;  /* 0x00007300ff0677ac */ /* 0x000ee60008000800 */
[----:B------:R-:W-:-:S04]  /*01e0*/  ISETP.GT.U32.AND P5, PT, R2, 0x727fffff, PT ;  /* 0x727fffff0200780c */ /* 0x000fc80003fa4070 */
[----:B0-----:R-:W0:Y:S08]  /*01f0*/  F2F.F64.F32 R6, UR5 ;  /* 0x0000000500067d10 */ /* 0x001e300008201800 */
[----:B------:R-:W4:Y:S01]  /*0200*/  F2F.F64.F32 R4, UR4 ;  /* 0x0000000400047d10 */ /* 0x000f220008201800 */
[----:B0-----:R-:W-:-:S07]  /*0210*/  DADD R6, R6, 2 ;  /* 0x4000000006067429 */ /* 0x001fce0000000000 */
[----:B---3--:R-:W0:Y:S01]  /*0220*/  I2F.F64 R8, UR6 ;  /* 0x0000000600087d12 */ /* 0x008e220008201c00 */
[----:B-12-4-:R-:W-:Y:S05]  /*0230*/  @!P5 BRA `(.L_x_0) ;  /* 0x00000000001cd947 */ /* 0x016fea0003800000 */
[----:B------:R-:W-:Y:S01]  /*0240*/  BSSY.RECONVERGENT B0, `(.L_x_1) ;  /* 0x0000004000007945 */ /* 0x000fe20003800200 */
[----:B------:R-:W-:Y:S01]  /*0250*/  IMAD.MOV.U32 R2, RZ, RZ, R11 ;  /* 0x000000ffff027224 */ /* 0x000fe200078e000b */
[----:B------:R-:W-:-:S07]  /*0260*/  MOV R20, 0x280 ;  /* 0x0000028000147802 */ /* 0x000fce0000000f00 */
[----:B0-----:R-:W-:Y:S05]  /*0270*/  CALL.REL.NOINC `($__internal_0_$__cuda_sm20_sqrt_rn_f32_slowpath) ;  /* 0x00000030007c7944 */ /* 0x001fea0003c00000 */
[----:B------:R-:W-:Y:S05]  /*0280*/  BSYNC.RECONVERGENT B0 ;  /* 0x0000000000007941 */ /* 0x000fea0003800200 */
.L_x_1:
[----:B------:R-:W-:Y:S01]  /*0290*/  IMAD.MOV.U32 R11, RZ, RZ, R15 ;  /* 0x000000ffff0b7224 */ /* 0x000fe200078e000f */
[----:B------:R-:W-:Y:S06]  /*02a0*/  BRA `(.L_x_2) ;  /* 0x0000000000107947 */ /* 0x000fec0003800000 */
.L_x_0:
[----:B------:R-:W-:Y:S01]  /*02b0*/  FMUL.FTZ R2, R11, R0 ;  /* 0x000000000b027220 */ /* 0x000fe20000410000 */
[----:B------:R-:W-:-:S03]  /*02c0*/  FMUL.FTZ R0, R0, 0.5 ;  /* 0x3f00000000007820 */ /* 0x000fc60000410000 */
[----:B------:R-:W-:-:S04]  /*02d0*/  FFMA R11, -R2, R2, R11 ;  /* 0x00000002020b7223 */ /* 0x000fc8000000010b */
[----:B------:R-:W-:-:S07]  /*02e0*/  FFMA R11, R11, R0, R2 ;  /* 0x000000000b0b7223 */ /* 0x000fce0000000002 */
.L_x_2:
[----:B------:R-:W-:Y:S01]  /*02f0*/  FSEL R13, R3, RZ, P2 ;  /* 0x000000ff030d7208 */ /* 0x000fe20001000000 */
[----:B------:R-:W1:Y:S01]  /*0300*/  LDCU.64 UR8, c[0x0][0x358] ;  /* 0x00006b00ff0877ac */ /* 0x000e620008000a00 */
[----:B------:R-:W-:Y:S01]  /*0310*/  FSEL R3, R12, RZ, P2 ;  /* 0x000000ff0c037208 */ /* 0x000fe20001000000 */
[----:B------:R-:W-:Y:S01]  /*0320*/  IMAD.MOV.U32 R12, RZ, RZ, R10 ;  /* 0x000000ffff0c7224 */ /* 0x000fe200078e000a */
[----:B------:R-:W-:Y:S02]  /*0330*/  @P1 FSEL R13, R13, R6, P4 ;  /* 0x000000060d0d1208 */ /* 0x000fe40002000000 */
[----:B------:R-:W-:Y:S02]  /*0340*/  @P1 FSEL R3, R3, R7, P4 ;  /* 0x0000000703031208 */ /* 0x000fe40002000000 */
[----:B------:R-:W-:Y:S02]  /*0350*/  FSEL R0, R13, RZ, P4 ;  /* 0x000000ff0d007208 */ /* 0x000fe40002000000 */
[----:B------:R-:W-:-:S02]  /*0360*/  FSEL R2, R3, +QNAN , P4 ;  /* 0x7ff0000003027808 */ /* 0x000fc40002000000 */
[----:B------:R-:W-:Y:S02]  /*0370*/  @!P1 FSEL R13, R13, R0, P3 ;  /* 0x000000000d0d9208 */ /* 0x000fe40001800000 */
[----:B------:R-:W-:-:S03]  /*0380*/  @!P1 FSEL R3, R3, R2, P3 ;  /* 0x0000000203039208 */ /* 0x000fc60001800000 */
[----:B------:R-:W-:-:S06]  /*0390*/  IMAD.MOV.U32 R2, RZ, RZ, R13 ;  /* 0x000000ffff027224 */ /* 0x000fcc00078e000d */
[----:B------:R-:W-:-:S10]  /*03a0*/  DMUL R2, R2, 0.5 ;  /* 0x3fe0000002027828 */ /* 0x000fd40000000000 */
[----:B------:R-:W-:Y:S02]  /*03b0*/  FSEL R2, R2, RZ, P0 ;  /* 0x000000ff02027208 */ /* 0x000fe40000000000 */
[----:B------:R-:W-:-:S06]  /*03c0*/  FSEL R3, R3, 1.75, P0 ;  /* 0x3fe0000003037808 */ /* 0x000fcc0000000000 */
[----:B------:R-:W-:-:S08]  /*03d0*/  DADD R4, R4, -R2 ;  /* 0x0000000004047229 */ /* 0x000fd00000000802 */
[----:B01----:R-:W-:-:S11]  /*03e0*/  DMUL R8, R4, R8 ;  /* 0x0000000804087228 */ /* 0x003fd60000000000 */
.L_x_20:
[----:B------:R-:W0:Y:S01]  /*03f0*/  LDC R3, c[0x0][0x394] ;  /* 0x0000e500ff037b82 */ /* 0x000e220000000800 */
[----:B------:R-:W-:Y:S02]  /*0400*/  IMAD.MOV.U32 R13, RZ, RZ, 0x1 ;  /* 0x00000001ff0d7424 */ /* 0x000fe400078e00ff */
[----:B0-----:R-:W-:-:S07]  /*0410*/  IMAD R14, R12, R3, -0x1 ;  /* 0xffffffff0c0e7424 */ /* 0x001fce00078e0203 */
.L_x_19:
[----:B0-----:R-:W-:Y:S01]  /*0420*/  IMAD.MOV.U32 R16, RZ, RZ, -0x3988a92b ;  /* 0xc67756d5ff107424 */ /* 0x001fe200078e00ff */
[----:B------:R-:W-:Y:S01]  /*0430*/  BSSY.RECONVERGENT B0, `(.L_x_3) ;  /* 0x0000265000007945 */ /* 0x000fe20003800200 */
[----:B------:R-:W-:Y:S02]  /*0440*/  IMAD.MOV.U32 R17, RZ, RZ, -0x75bd8fc ;  /* 0xf8a42704ff117424 */ /* 0x000fe400078e00ff */
[----:B------:R-:W-:Y:S02]  /*0450*/  IMAD.MOV.U32 R18, RZ, RZ, -0x23270784 ;  /* 0xdcd8f87cff127424 */ /* 0x000fe400078e00ff */
[----:B------:R-:W-:Y:S01]  /*0460*/  IMAD.MOV.U32 R19, RZ, RZ, -0x2bbabdb7 ;  /* 0xd4454249ff137424 */ /* 0x000fe200078e00ff */
[----:B------:R0:W-:Y:S01]  /*0470*/  STL.64 [R1+0x8], R16 ;  /* 0x0000081001007387 */ /* 0x0001e20000100a00 */
[----:B------:R-:W-:Y:S02]  /*0480*/  IMAD.MOV.U32 R6, RZ, RZ, -0x24b72fbb ;  /* 0xdb48d045ff067424 */ /* 0x000fe400078e00ff */
[----:B------:R-:W-:Y:S01]  /*0490*/  IMAD.IADD R7, R10, 0x1, R13 ;  /* 0x000000010a077824 */ /* 0x000fe200078e020d */
[----:B------:R0:W-:Y:S01]  /*04a0*/  STL.64 [R1+0x10], R18 ;  /* 0x0000101201007387 */ /* 0x0001e20000100a00 */
[----:B------:R-:W-:-:S02]  /*04b0*/  IMAD.MOV.U32 R0, RZ, RZ, -0x24b72fbb ;  /* 0xdb48d045ff007424 */ /* 0x000fc400078e00ff */
[----:B------:R-:W-:Y:S01]  /*04c0*/  IMAD.MOV.U32 R5, RZ, RZ, -0x75bd8fc ;  /* 0xf8a42704ff057424 */ /* 0x000fe200078e00ff */
[----:B------:R0:W-:Y:S01]  /*04d0*/  STL [R1+0x4], R6 ;  /* 0x0000040601007387 */ /* 0x0001e20000100800 */
[----:B------:R-:W-:Y:S01]  /*04e0*/  ISETP.NE.AND P0, PT, R7, RZ, PT ;  /* 0x000000ff0700720c */ /* 0x000fe20003f05270 */
[----:B------:R-:W-:Y:S02]  /*04f0*/  IMAD.MOV.U32 R4, RZ, RZ, -0x3988a92b ;  /* 0xc67756d5ff047424 */ /* 0x000fe400078e00ff */
[----:B------:R-:W-:Y:S02]  /*0500*/  IMAD.MOV.U32 R3, RZ, RZ, -0x2bbabdb7 ;  /* 0xd4454249ff037424 */ /* 0x000fe400078e00ff */
[----:B------:R-:W-:-:S08]  /*0510*/  IMAD.MOV.U32 R2, RZ, RZ, -0x23270784 ;  /* 0xdcd8f87cff027424 */ /* 0x000fd000078e00ff */
[----:B0-----:R-:W-:Y:S05]  /*0520*/  @!P0 BRA `(.L_x_4) ;  /* 0x0000002400548947 */ /* 0x001fea0003800000 */
[--C-:B------:R-:W-:Y:S01]  /*0530*/  SHF.R.S32.HI R15, RZ, 0x1f, R7.reuse ;  /* 0x0000001fff0f7819 */ /* 0x100fe20000011407 */
[----:B------:R-:W-:Y:S02]  /*0540*/  IMAD.MOV.U32 R18, RZ, RZ, R7 ;  /* 0x000000ffff127224 */ /* 0x000fe400078e0007 */
[----:B------:R-:W-:Y:S02]  /*0550*/  IMAD.MOV.U32 R19, RZ, RZ, RZ ;  /* 0x000000ffff137224 */ /* 0x000fe400078e00ff */
[----:B------:R-:W-:Y:S02]  /*0560*/  IMAD.MOV.U32 R0, RZ, RZ, -0x24b72fbb ;  /* 0xdb48d045ff007424 */ /* 0x000fe400078e00ff */
[----:B------:R-:W-:Y:S02]  /*0570*/  IMAD.MOV.U32 R4, RZ, RZ, -0x3988a92b ;  /* 0xc67756d5ff047424 */ /* 0x000fe400078e00ff */
[----:B------:R-:W-:Y:S02]  /*0580*/  IMAD.MOV.U32 R5, RZ, RZ, -0x75bd8fc ;  /* 0xf8a42704ff057424 */ /* 0x000fe400078e00ff */
[----:B------:R-:W-:-:S02]  /*0590*/  IMAD.MOV.U32 R2, RZ, RZ, -0x23270784 ;  /* 0xdcd8f87cff027424 */ /* 0x000fc400078e00ff */
[----:B------:R-:W-:-:S07]  /*05a0*/  IMAD.MOV.U32 R3, RZ, RZ, -0x2bbabdb7 ;  /* 0xd4454249ff037424 */ /* 0x000fce00078e00ff */
.L_x_13:
[----:B------:R-:W-:Y:S01]  /*05b0*/  LOP3.LUT R22, R18, 0x3, RZ, 0xc0, !PT ;  /* 0x0000000312167812 */ /* 0x000fe200078ec0ff */
[----:B------:R-:W-:Y:S03]  /*05c0*/  BSSY.RECONVERGENT B1, `(.L_x_5) ;  /* 0x0000245000017945 */ /* 0x000fe60003800200 */
[----:B------:R-:W-:-:S04]  /*05d0*/  ISETP.NE.U32.AND P0, PT, R22, RZ, PT ;  /* 0x000000ff1600720c */ /* 0x000fc80003f05070 */
[----:B------:R-:W-:-:S13]  /*05e0*/  ISETP.NE.AND.EX P0, PT, RZ, RZ, PT, P0 ;  /* 0x000000ffff00720c */ /* 0x000fda0003f05300 */
[----:B012---:R-:W-:Y:S05]  /*05f0*/  @!P0 BRA `(.L_x_6) ;  /* 0x0000002400048947 */ /* 0x007fea0003800000 */
[----:B------:R-:W0:Y:S01]  /*0600*/  LDC.64 R6, c[0x4][RZ] ;  /* 0x01000000ff067b82 */ /* 0x000e220000000a00 */
[----:B------:R-:W-:Y:S01]  /*0610*/  IMAD.MOV.U32 R0, RZ, RZ, RZ ;  /* 0x000000ffff007224 */ /* 0x000fe200078e00ff */
[----:B------:R-:W-:Y:S01]  /*0620*/  CS2R R2, SRZ ;  /* 0x0000000000027805 */ /* 0x000fe2000001ff00 */
[----:B------:R-:W-:Y:S01]  /*0630*/  IMAD.MOV.U32 R24, RZ, RZ, RZ ;  /* 0x000000ffff187224 */ /* 0x000fe200078e00ff */
[----:B------:R-:W-:Y:S01]  /*0640*/  CS2R R4, SRZ ;  /* 0x0000000000047805 */ /* 0x000fe2000001ff00 */
[----:B0-----:R-:W-:-:S07]  /*0650*/  IMAD.WIDE.U32 R6, R19, 0xc80, R6 ;  /* 0x00000c8013067825 */ /* 0x001fce00078e0006 */
.L_x_8:
[----:B------:R-:W-:-:S06]  /*0660*/  LEA R20, R24, UR7, 0x2 ;  /* 0x0000000718147c11 */ /* 0x000fcc000f8e10ff */
[----:B------:R-:W5:Y:S01]  /*0670*/  LDL R20, [R20+0x4] ;  /* 0x0000040014147983 */ /* 0x000f620000100800 */
[----:B------:R-:W-:Y:S01]  /*0680*/  IMAD.SHL.U32 R21, R24, 0x20, RZ ;  /* 0x0000002018157824 */ /* 0x000fe200078e00ff */
[----:B------:R-:W-:-:S06]  /*0690*/  UMOV UR4, URZ ;  /* 0x000000ff00047c82 */ /* 0x000fcc0008000000 */
.L_x_7:
[----:B-----5:R-:W-:Y:S01]  /*06a0*/  SHF.R.U32.HI R25, RZ, UR4, R20 ;  /* 0x00000004ff197c19 */ /* 0x020fe20008011614 */
[----:B------:R-:W-:-:S03]  /*06b0*/  VIADD R16, R21, UR4 ;  /* 0x0000000415107c36 */ /* 0x000fc60008000000 */
[----:B------:R-:W-:-:S04]  /*06c0*/  LOP3.LUT R17, R25, 0x1, RZ, 0xc0, !PT ;  /* 0x0000000119117812 */ /* 0x000fc800078ec0ff */
[----:B------:R-:W-:Y:S01]  /*06d0*/  ISETP.NE.U32.AND P0, PT, R17, 0x1, PT ;  /* 0x000000011100780c */ /* 0x000fe20003f05070 */
[----:B------:R-:W-:-:S04]  /*06e0*/  IMAD R17, R16, 0x5, RZ ;  /* 0x0000000510117824 */ /* 0x000fc800078e02ff */
[----:B------:R-:W-:-:S08]  /*06f0*/  IMAD.WIDE.U32 R16, R17, 0x4, R6 ;  /* 0x0000000411107825 */ /* 0x000fd000078e0006 */
[----:B------:R-:W2:Y:S04]  /*0700*/  @!P0 LDG.E R27, desc[UR8][R16.64+0x4] ;  /* 0x00000408101b8981 */ /* 0x000ea8000c1e1900 */
[----:B------:R-:W3:Y:S04]  /*0710*/  @!P0 LDG.E R26, desc[UR8][R16.64+0x8] ;  /* 0x00000808101a8981 */ /* 0x000ee8000c1e1900 */
[----:B------:R-:W4:Y:S01]  /*0720*/  @!P0 LDG.E R23, desc[UR8][R16.64] ;  /* 0x0000000810178981 */ /* 0x000f22000c1e1900 */
[----:B------:R-:W-:-:S03]  /*0730*/  R2P PR, R25, 0x7e ;  /* 0x0000007e19007804 */ /* 0x000fc60000000000 */
[----:B------:R-:W4:Y:S10]  /*0740*/  @!P0 LDG.E R29, desc[UR8][R16.64+0xc] ;  /* 0x00000c08101d8981 */ /* 0x000f34000c1e1900 */
[----:B------:R-:W4:Y:S01]  /*0750*/  @P2 LDG.E R28, desc[UR8][R16.64+0x38] ;  /* 0x00003808101c2981 */ /* 0x000f22000c1e1900 */
[----:B--2---:R-:W-:-:S03]  /*0760*/  @!P0 LOP3.LUT R4, R4, R27, RZ, 0x3c, !PT ;  /* 0x0000001b04048212 */ /* 0x004fc600078e3cff */
[----:B------:R-:W2:Y:S01]  /*0770*/  @!P0 LDG.E R27, desc[UR8][R16.64+0x10] ;  /* 0x00001008101b8981 */ /* 0x000ea2000c1e1900 */
[----:B---3--:R-:W-:-:S03]  /*0780*/  @!P0 LOP3.LUT R5, R5, R26, RZ, 0x3c, !PT ;  /* 0x0000001a05058212 */ /* 0x008fc600078e3cff */
[----:B------:R-:W3:Y:S01]  /*0790*/  @P1 LDG.E R26, desc[UR8][R16.64+0x24] ;  /* 0x00002408101a1981 */ /* 0x000ee2000c1e1900 */
[----:B----4-:R-:W-:-:S03]  /*07a0*/  @!P0 LOP3.LUT R0, R0, R23, RZ, 0x3c, !PT ;  /* 0x0000001700008212 */ /* 0x010fc600078e3cff */
[----:B------:R-:W4:Y:S01]  /*07b0*/  @P3 LDG.E R23, desc[UR8][R16.64+0x4c] ;  /* 0x00004c0810173981 */ /* 0x000f22000c1e1900 */
[----:B--2---:R-:W-:-:S03]  /*07c0*/  @!P0 LOP3.LUT R3, R3, R27, RZ, 0x3c, !PT ;  /* 0x0000001b03038212 */ /* 0x004fc600078e3cff */
[----:B------:R-:W2:Y:S01]  /*07d0*/  @P6 LDG.E R27, desc[UR8][R16.64+0x88] ;  /* 0x00008808101b6981 */ /* 0x000ea2000c1e1900 */
[----:B---3--:R-:W-:-:S03]  /*07e0*/  @P1 LOP3.LUT R3, R3, R26, RZ, 0x3c, !PT ;  /* 0x0000001a03031212 */ /* 0x008fc600078e3cff */
[----:B------:R-:W3:Y:S01]  /*07f0*/  @P4 LDG.E R26, desc[UR8][R16.64+0x60] ;  /* 0x00006008101a4981 */ /* 0x000ee2000c1e1900 */
[----:B------:R-:W-:-:S03]  /*0800*/  @P2 LOP3.LUT R3, R3, R28, RZ, 0x3c, !PT ;  /* 0x0000001c03032212 */ /* 0x000fc600078e3cff */
[----:B------:R-:W2:Y:S01]  /*0810*/  @P5 LDG.E R28, desc[UR8][R16.64+0x74] ;  /* 0x00007408101c5981 */ /* 0x000ea2000c1e1900 */
[----:B----4-:R-:W-:-:S03]  /*0820*/  @P3 LOP3.LUT R3, R3, R23, RZ, 0x3c, !PT ;  /* 0x0000001703033212 */ /* 0x010fc600078e3cff */
[----:B------:R-:W4:Y:S01]  /*0830*/  @P1 LDG.E R23, desc[UR8][R16.64+0x14] ;  /* 0x0000140810171981 */ /* 0x000f22000c1e1900 */
[----:B---3--:R-:W-:-:S03]  /*0840*/  @P4 LOP3.LUT R3, R3, R26, RZ, 0x3c, !PT ;  /* 0x0000001a03034212 */ /* 0x008fc600078e3cff */
[----:B------:R-:W3:Y:S01]  /*0850*/  @P1 LDG.E R26, desc[UR8][R16.64+0x1c] ;  /* 0x00001c08101a1981 */ /* 0x000ee2000c1e1900 */
[----:B--2---:R-:W-:Y:S02]  /*0860*/  @P5 LOP3.LUT R3, R3, R28, RZ, 0x3c, !PT ;  /* 0x0000001c03035212 */ /* 0x004fe400078e3cff */
[----:B----4-:R-:W-:Y:S02]  /*0870*/  @P1 LOP3.LUT R0, R0, R23, RZ, 0x3c, !PT ;  /* 0x0000001700001212 */ /* 0x010fe400078e3cff */
[----:B------:R-:W-:Y:S01]  /*0880*/  @P6 LOP3.LUT R3, R3, R27, RZ, 0x3c, !PT ;  /* 0x0000001b03036212 */ /* 0x000fe200078e3cff */
[----:B------:R-:W2:Y:S04]  /*0890*/  @P1 LDG.E R23, desc[UR8][R16.64+0x18] ;  /* 0x0000180810171981 */ /* 0x000ea8000c1e1900 */
[----:B------:R-:W4:Y:S01]  /*08a0*/  @P1 LDG.E R27, desc[UR8][R16.64+0x20] ;  /* 0x00002008101b1981 */ /* 0x000f22000c1e1900 */
[----:B------:R-:W-:-:S03]  /*08b0*/  @!P0 LOP3.LUT R2, R2, R29, RZ, 0x3c, !PT ;  /* 0x0000001d02028212 */ /* 0x000fc600078e3cff */
[----:B------:R-:W4:Y:S01]  /*08c0*/  @P2 LDG.E R29, desc[UR8][R16.64+0x28] ;  /* 0x00002808101d2981 */ /* 0x000f22000c1e1900 */
[----:B---3--:R-:W-:-:S03]  /*08d0*/  @P1 LOP3.LUT R5, R5, R26, RZ, 0x3c, !PT ;  /* 0x0000001a05051212 */ /* 0x008fc600078e3cff */
[----:B------:R-:W3:Y:S01]  /*08e0*/  @P2 LDG.E R26, desc[UR8][R16.64+0x30] ;  /* 0x00003008101a2981 */ /* 0x000ee2000c1e1900 */
[----:B--2---:R-:W-:-:S03]  /*08f0*/  @P1 LOP3.LUT R4, R4, R23, RZ, 0x3c, !PT ;  /* 0x0000001704041212 */ /* 0x004fc600078e3cff */
[----:B------:R-:W2:Y:S01]  /*0900*/  @P2 LDG.E R23, desc[UR8][R16.64+0x2c] ;  /* 0x00002c0810172981 */ /* 0x000ea2000c1e1900 */
[----:B----4-:R-:W-:-:S03]  /*0910*/  @P1 LOP3.LUT R2, R2, R27, RZ, 0x3c, !PT ;  /* 0x0000001b02021212 */ /* 0x010fc600078e3cff */
[----:B------:R-:W4:Y:S01]  /*0920*/  @P2 LDG.E R27, desc[UR8][R16.64+0x34] ;  /* 0x00003408101b2981 */ /* 0x000f22000c1e1900 */
[----:B------:R-:W-:-:S03]  /*0930*/  @P2 LOP3.LUT R0, R0, R29, RZ, 0x3c, !PT ;  /* 0x0000001d00002212 */ /* 0x000fc600078e3cff */
        /* <DEDUP_REMOVED lines=31> */
[----:B------:R-:W-:Y:S02]  /*0b30*/  LOP3.LUT P0, RZ, R25, 0x80, RZ, 0xc0, !PT ;  /* 0x0000008019ff7812 */ /* 0x000fe4000780c0ff */
[----:B------:R-:W-:-:S11]  /*0b40*/  @P6 LOP3.LUT R0, R0, R29, RZ, 0x3c, !PT ;  /* 0x0000001d00006212 */ /* 0x000fd600078e3cff */
[----:B------:R-:W4:Y:S04]  /*0b50*/  @P0 LDG.E R29, desc[UR8][R16.64+0x8c] ;  /* 0x00008c08101d0981 */ /* 0x000f28000c1e1900 */
[----:B------:R-:W4:Y:S01]  /*0b60*/  @P0 LDG.E R28, desc[UR8][R16.64+0x9c] ;  /* 0x00009c08101c0981 */ /* 0x000f22000c1e1900 */
[----:B---3--:R-:W-:-:S03]  /*0b70*/  @P6 LOP3.LUT R5, R5, R26, RZ, 0x3c, !PT ;  /* 0x0000001a05056212 */ /* 0x008fc600078e3cff */
[----:B------:R-:W3:Y:S01]  /*0b80*/  @P0 LDG.E R26, desc[UR8][R16.64+0x94] ;  /* 0x00009408101a0981 */ /* 0x000ee2000c1e1900 */
[----:B--2---:R-:W-:-:S03]  /*0b90*/  @P6 LOP3.LUT R4, R4, R23, RZ, 0x3c, !PT ;  /* 0x0000001704046212 */ /* 0x004fc600078e3cff */
[----:B------:R-:W2:Y:S01]  /*0ba0*/  @P0 LDG.E R23, desc[UR8][R16.64+0x90] ;  /* 0x0000900810170981 */ /* 0x000ea2000c1e1900 */
[----:B----4-:R-:W-:-:S03]  /*0bb0*/  @P6 LOP3.LUT R2, R2, R27, RZ, 0x3c, !PT ;  /* 0x0000001b02026212 */ /* 0x010fc600078e3cff */
[----:B------:R-:W4:Y:S01]  /*0bc0*/  @P0 LDG.E R27, desc[UR8][R16.64+0x98] ;  /* 0x00009808101b0981 */ /* 0x000f22000c1e1900 */
[----:B------:R-:W-:Y:S02]  /*0bd0*/  @P0 LOP3.LUT R0, R0, R29, RZ, 0x3c, !PT ;  /* 0x0000001d00000212 */ /* 0x000fe400078e3cff */
[----:B------:R-:W-:Y:S02]  /*0be0*/  @P0 LOP3.LUT R3, R3, R28, RZ, 0x3c, !PT ;  /* 0x0000001c03030212 */ /* 0x000fe400078e3cff */
[----:B---3--:R-:W-:Y:S02]  /*0bf0*/  @P0 LOP3.LUT R5, R5, R26, RZ, 0x3c, !PT ;  /* 0x0000001a05050212 */ /* 0x008fe400078e3cff */
[----:B--2---:R-:W-:Y:S02]  /*0c00*/  @P0 LOP3.LUT R4, R4, R23, RZ, 0x3c, !PT ;  /* 0x0000001704040212 */ /* 0x004fe400078e3cff */
[----:B----4-:R-:W-:Y:S02]  /*0c10*/  @P0 LOP3.LUT R2, R2, R27, RZ, 0x3c, !PT ;  /* 0x0000001b02020212 */ /* 0x010fe400078e3cff */
[----:B------:R-:W-:-:S13]  /*0c20*/  R2P PR, R25.B1, 0x7f ;  /* 0x0000007f19007804 */ /* 0x000fda0000001000 */
[----:B------:R-:W2:Y:S04]  /*0c30*/  @P0 LDG.E R23, desc[UR8][R16.64+0xa0] ;  /* 0x0000a00810170981 */ /* 0x000ea8000c1e1900 */
[----:B------:R-:W3:Y:S04]  /*0c40*/  @P0 LDG.E R26, desc[UR8][R16.64+0xa8] ;  /* 0x0000a808101a0981 */ /* 0x000ee8000c1e1900 */
[----:B------:R-:W4:Y:S04]  /*0c50*/  @P0 LDG.E R27, desc[UR8][R16.64+0xac] ;  /* 0x0000ac08101b0981 */ /* 0x000f28000c1e1900 */
[----:B------:R-:W4:Y:S01]  /*0c60*/  @P0 LDG.E R28, desc[UR8][R16.64+0xb0] ;  /* 0x0000b008101c0981 */ /* 0x000f22000c1e1900 */
[----:B--2---:R-:W-:-:S03]  /*0c70*/  @P0 LOP3.LUT R0, R0, R23, RZ, 0x3c, !PT ;  /* 0x0000001700000212 */ /* 0x004fc600078e3cff */
[----:B------:R-:W2:Y:S01]  /*0c80*/  @P0 LDG.E R23, desc[UR8][R16.64+0xa4] ;  /* 0x0000a40810170981 */ /* 0x000ea2000c1e1900 */
[----:B---3--:R-:W-:-:S03]  /*0c90*/  @P0 LOP3.LUT R5, R5, R26, RZ, 0x3c, !PT ;  /* 0x0000001a05050212 */ /* 0x008fc600078e3cff */
[----:B------:R-:W3:Y:S01]  /*0ca0*/  @P1 LDG.E R26, desc[UR8][R16.64+0xbc] ;  /* 0x0000bc08101a1981 */ /* 0x000ee2000c1e1900 */
[----:B----4-:R-:W-:-:S03]  /*0cb0*/  @P0 LOP3.LUT R2, R2, R27, RZ, 0x3c, !PT ;  /* 0x0000001b02020212 */ /* 0x010fc600078e3cff */
[----:B------:R-:W4:Y:S01]  /*0cc0*/  @P2 LDG.E R27, desc[UR8][R16.64+0xcc] ;  /* 0x0000cc08101b2981 */ /* 0x000f22000c1e1900 */
[----:B------:R-:W-:-:S03]  /*0cd0*/  @P0 LOP3.LUT R3, R3, R28, RZ, 0x3c, !PT ;  /* 0x0000001c03030212 */ /* 0x000fc600078e3cff */
[----:B------:R-:W4:Y:S01]  /*0ce0*/  @P2 LDG.E R28, desc[UR8][R16.64+0xd8] ;  /* 0x0000d808101c2981 */ /* 0x000f22000c1e1900 */
[----:B--2---:R-:W-:Y:S02]  /*0cf0*/  @P0 LOP3.LUT R4, R4, R23, RZ, 0x3c, !PT ;  /* 0x0000001704040212 */ /* 0x004fe400078e3cff */
[----:B------:R-:W-:Y:S01]  /*0d00*/  LOP3.LUT P0, RZ, R25, 0x8000, RZ, 0xc0, !PT ;  /* 0x0000800019ff7812 */ /* 0x000fe2000780c0ff */
[----:B------:R-:W2:Y:S04]  /*0d10*/  @P1 LDG.E R23, desc[UR8][R16.64+0xb4] ;  /* 0x0000b40810171981 */ /* 0x000ea8000c1e1900 */
[----:B------:R-:W4:Y:S01]  /*0d20*/  @P1 LDG.E R25, desc[UR8][R16.64+0xb8] ;  /* 0x0000b80810191981 */ /* 0x000f22000c1e1900 */
[----:B---3--:R-:W-:-:S03]  /*0d30*/  @P1 LOP3.LUT R5, R5, R26, RZ, 0x3c, !PT ;  /* 0x0000001a05051212 */ /* 0x008fc600078e3cff */
[----:B------:R-:W3:Y:S01]  /*0d40*/  @P1 LDG.E R26, desc[UR8][R16.64+0xc4] ;  /* 0x0000c408101a1981 */ /* 0x000ee2000c1e1900 */
[----:B--2---:R-:W-:-:S03]  /*0d50*/  @P1 LOP3.LUT R0, R0, R23, RZ, 0x3c, !PT ;  /* 0x0000001700001212 */ /* 0x004fc600078e3cff */
[----:B------:R-:W2:Y:S01]  /*0d60*/  @P1 LDG.E R23, desc[UR8][R16.64+0xc0] ;  /* 0x0000c00810171981 */ /* 0x000ea2000c1e1900 */
[----:B----4-:R-:W-:-:S03]  /*0d70*/  @P1 LOP3.LUT R4, R4, R25, RZ, 0x3c, !PT ;  /* 0x0000001904041212 */ /* 0x010fc600078e3cff */
        /* <DEDUP_REMOVED lines=14> */
[----:B---3--:R-:W-:Y:S01]  /*0e60*/  @P3 LOP3.LUT R5, R5, R26, RZ, 0x3c, !PT ;  /* 0x0000001a05053212 */ /* 0x008fe200078e3cff */
[----:B------:R-:W3:Y:S04]  /*0e70*/  @P4 LDG.E R27, desc[UR8][R16.64+0xfc] ;  /* 0x0000fc08101b4981 */ /* 0x000ee8000c1e1900 */
        /* <DEDUP_REMOVED lines=22> */
[----:B------:R-:W-:Y:S01]  /*0fe0*/  @P5 LOP3.LUT R5, R5, R28, RZ, 0x3c, !PT ;  /* 0x0000001c05055212 */ /* 0x000fe200078e3cff */
[----:B------:R-:W4:Y:S01]  /*0ff0*/  @P6 LDG.E R27, desc[UR8][R16.64+0x11c] ;  /* 0x00011c08101b6981 */ /* 0x000f22000c1e1900 */
[----:B---3--:R-:W-:-:S03]  /*1000*/  @P5 LOP3.LUT R3, R3, R26, RZ, 0x3c, !PT ;  /* 0x0000001a03035212 */ /* 0x008fc600078e3cff */
[----:B------:R-:W3:Y:S04]  /*1010*/  @P6 LDG.E R26, desc[UR8][R16.64+0x120] ;  /* 0x00012008101a6981 */ /* 0x000ee8000c1e1900 */
[----:B------:R-:W3:Y:S01]  /*1020*/  @P6 LDG.E R28, desc[UR8][R16.64+0x128] ;  /* 0x00012808101c6981 */ /* 0x000ee2000c1e1900 */
[----:B--2---:R-:W-:-:S03]  /*1030*/  @P5 LOP3.LUT R2, R2, R23, RZ, 0x3c, !PT ;  /* 0x0000001702025212 */ /* 0x004fc600078e3cff */
[----:B------:R-:W2:Y:S01]  /*1040*/  @P6 LDG.E R23, desc[UR8][R16.64+0x124] ;  /* 0x0001240810176981 */ /* 0x000ea2000c1e1900 */
[----:B----4-:R-:W-:-:S03]  /*1050*/  @P6 LOP3.LUT R0, R0, R25, RZ, 0x3c, !PT ;  /* 0x0000001900006212 */ /* 0x010fc600078e3cff */
[----:B------:R-:W4:Y:S01]  /*1060*/  @P0 LDG.E R25, desc[UR8][R16.64+0x12c] ;  /* 0x00012c0810190981 */ /* 0x000f22000c1e1900 */
[----:B---3--:R-:W-:-:S03]  /*1070*/  @P6 LOP3.LUT R5, R5, R26, RZ, 0x3c, !PT ;  /* 0x0000001a05056212 */ /* 0x008fc600078e3cff */
[----:B------:R-:W3:Y:S01]  /*1080*/  @P0 LDG.E R26, desc[UR8][R16.64+0x134] ;  /* 0x00013408101a0981 */ /* 0x000ee2000c1e1900 */
[----:B------:R-:W-:-:S03]  /*1090*/  @P6 LOP3.LUT R3, R3, R28, RZ, 0x3c, !PT ;  /* 0x0000001c03036212 */ /* 0x000fc600078e3cff */
[----:B------:R-:W3:Y:S01]  /*10a0*/  @P0 LDG.E R28, desc[UR8][R16.64+0x13c] ;  /* 0x00013c08101c0981 */ /* 0x000ee2000c1e1900 */
[----:B--2---:R-:W-:-:S03]  /*10b0*/  @P6 LOP3.LUT R2, R2, R23, RZ, 0x3c, !PT ;  /* 0x0000001702026212 */ /* 0x004fc600078e3cff */
[----:B------:R-:W2:Y:S01]  /*10c0*/  @P0 LDG.E R23, desc[UR8][R16.64+0x130] ;  /* 0x0001300810170981 */ /* 0x000ea2000c1e1900 */
[----:B----4-:R-:W-:-:S03]  /*10d0*/  @P0 LOP3.LUT R0, R0, R25, RZ, 0x3c, !PT ;  /* 0x0000001900000212 */ /* 0x010fc600078e3cff */
[----:B------:R-:W4:Y:S01]  /*10e0*/  @P0 LDG.E R25, desc[UR8][R16.64+0x138] ;  /* 0x0001380810190981 */ /* 0x000f22000c1e1900 */
[----:B------:R-:W-:-:S04]  /*10f0*/  UIADD3 UR4, UPT, UPT, UR4, 0x10, URZ ;  /* 0x0000001004047890 */ /* 0x000fc8000fffe0ff */
[----:B------:R-:W-:Y:S01]  /*1100*/  UISETP.NE.AND UP0, UPT, UR4, 0x20, UPT ;  /* 0x000000200400788c */ /* 0x000fe2000bf05270 */
[----:B------:R-:W-:Y:S02]  /*1110*/  @P6 LOP3.LUT R4, R4, R27, RZ, 0x3c, !PT ;  /* 0x0000001b04046212 */ /* 0x000fe400078e3cff */
[----:B---3--:R-:W-:Y:S02]  /*1120*/  @P0 LOP3.LUT R5, R5, R26, RZ, 0x3c, !PT ;  /* 0x0000001a05050212 */ /* 0x008fe400078e3cff */
[----:B------:R-:W-:Y:S02]  /*1130*/  @P0 LOP3.LUT R3, R3, R28, RZ, 0x3c, !PT ;  /* 0x0000001c03030212 */ /* 0x000fe400078e3cff */
[----:B--2---:R-:W-:Y:S02]  /*1140*/  @P0 LOP3.LUT R4, R4, R23, RZ, 0x3c, !PT ;  /* 0x0000001704040212 */ /* 0x004fe400078e3cff */
[----:B----4-:R-:W-:Y:S01]  /*1150*/  @P0 LOP3.LUT R2, R2, R25, RZ, 0x3c, !PT ;  /* 0x0000001902020212 */ /* 0x010fe200078e3cff */
[----:B------:R-:W-:Y:S06]  /*1160*/  BRA.U UP0, `(.L_x_7) ;  /* 0xfffffff5004c7547 */ /* 0x000fec000b83ffff */
[----:B------:R-:W-:-:S05]  /*1170*/  VIADD R24, R24, 0x1 ;  /* 0x0000000118187836 */ /* 0x000fca0000000000 */
[----:B------:R-:W-:-:S13]  /*1180*/  ISETP.NE.AND P0, PT, R24, 0x5, PT ;  /* 0x000000051800780c */ /* 0x000fda0003f05270 */
[----:B------:R-:W-:Y:S05]  /*1190*/  @P0 BRA `(.L_x_8) ;  /* 0xfffffff400300947 */ /* 0x000fea000383ffff */
[----:B------:R0:W-:Y:S01]  /*11a0*/  STL [R1+0x4], R0 ;  /* 0x0000040001007387 */ /* 0x0001e20000100800 */
[----:B------:R-:W-:-:S03]  /*11b0*/  ISETP.NE.U32.AND P0, PT, R22, 0x1, PT ;  /* 0x000000011600780c */ /* 0x000fc60003f05070 */
[----:B------:R0:W-:Y:S01]  /*11c0*/  STL.64 [R1+0x8], R4 ;  /* 0x0000080401007387 */ /* 0x0001e20000100a00 */
[----:B------:R-:W-:-:S03]  /*11d0*/  ISETP.NE.AND.EX P0, PT, RZ, RZ, PT, P0 ;  /* 0x000000ffff00720c */ /* 0x000fc60003f05300 */
[----:B------:R0:W-:Y:S10]  /*11e0*/  STL.64 [R1+0x10], R2 ;  /* 0x0000100201007387 */ /* 0x0001f40000100a00 */
[----:B------:R-:W-:Y:S05]  /*11f0*/  @!P0 BRA `(.L_x_6) ;  /* 0x0000001800048947 */ /* 0x000fea0003800000 */
[----:B------:R-:W-:Y:S01]  /*1200*/  UMOV UR4, URZ ;  /* 0x000000ff00047c82 */ /* 0x000fe20008000000 */
[----:B------:R-:W-:Y:S01]  /*1210*/  UMOV UR5, URZ ;  /* 0x000000ff00057c82 */ /* 0x000fe20008000000 */
[----:B0-----:R-:W-:Y:S02]  /*1220*/  IMAD.MOV.U32 R0, RZ, RZ, RZ ;  /* 0x000000ffff007224 */ /* 0x001fe400078e00ff */
[----:B------:R-:W-:Y:S02]  /*1230*/  IMAD.MOV.U32 R26, RZ, RZ, RZ ;  /* 0x000000ffff1a7224 */ /* 0x000fe400078e00ff */
[----:B------:R-:W-:Y:S02]  /*1240*/  IMAD.U32 R3, RZ, RZ, UR4 ;  /* 0x00000004ff037e24 */ /* 0x000fe4000f8e00ff */
[----:B------:R-:W-:Y:S02]  /*1250*/  IMAD.U32 R2, RZ, RZ, UR5 ;  /* 0x00000005ff027e24 */ /* 0x000fe4000f8e00ff */
[----:B------:R-:W-:-:S02]  /*1260*/  IMAD.U32 R5, RZ, RZ, UR4 ;  /* 0x00000004ff057e24 */ /* 0x000fc4000f8e00ff */
[----:B------:R-:W-:-:S07]  /*1270*/  IMAD.U32 R4, RZ, RZ, UR5 ;  /* 0x00000005ff047e24 */ /* 0x000fce000f8e00ff */
.L_x_10:
[----:B------:R-:W-:-:S06]  /*1280*/  LEA R20, R26, UR7, 0x2 ;  /* 0x000000071a147c11 */ /* 0x000fcc000f8e10ff */
[----:B------:R-:W5:Y:S01]  /*1290*/  LDL R20, [R20+0x4] ;  /* 0x0000040014147983 */ /* 0x000f620000100800 */
[----:B------:R-:W-:Y:S01]  /*12a0*/  IMAD.SHL.U32 R21, R26, 0x20, RZ ;  /* 0x000000201a157824 */ /* 0x000fe200078e00ff */
[----:B------:R-:W-:-:S06]  /*12b0*/  UMOV UR4, URZ ;  /* 0x000000ff00047c82 */ /* 0x000fcc0008000000 */
.L_x_9:
        /* <DEDUP_REMOVED lines=20> */
[----:B------:R-:W-:-:S03]  /*1400*/  @P1 LOP3.LUT R3, R3, R28, RZ, 0x3c, !PT ;  /* 0x0000001c03031212 */ /* 0x000fc600078e3cff */
[----:B------:R-:W2:Y:S01]  /*1410*/  @P5 LDG.E R28, desc[UR8][R16.64+0x74] ;  /* 0x00007408101c5981 */ /* 0x000ea2000c1e1900 */
[----:B---3--:R-:W-:-:S03]  /*1420*/  @P2 LOP3.LUT R3, R3, R23, RZ, 0x3c, !PT ;  /* 0x0000001703032212 */ /* 0x008fc600078e3cff */
[----:B------:R-:W3:Y:S01]  /*1430*/  @P1 LDG.E R23, desc[UR8][R16.64+0x14] ;  /* 0x0000140810171981 */ /* 0x000ee2000c1e1900 */
[----:B----4-:R-:W-:-:S03]  /*1440*/  @P3 LOP3.LUT R3, R3, R25, RZ, 0x3c, !PT ;  /* 0x0000001903033212 */ /* 0x010fc600078e3cff */
[----:B------:R-:W4:Y:S01]  /*1450*/  @P6 LDG.E R25, desc[UR8][R16.64+0x88] ;  /* 0x0000880810196981 */ /* 0x000f22000c1e1900 */
[----:B--2---:R-:W-:-:S03]  /*1460*/  @P4 LOP3.LUT R3, R3, R24, RZ, 0x3c, !PT ;  /* 0x0000001803034212 */ /* 0x004fc600078e3cff */
[----:B------:R-:W2:Y:S01]  /*1470*/  @P1 LDG.E R24, desc[UR8][R16.64+0x1c] ;  /* 0x00001c0810181981 */ /* 0x000ea2000c1e1900 */
[----:B------:R-:W-:Y:S02]  /*1480*/  @P5 LOP3.LUT R3, R3, R28, RZ, 0x3c, !PT ;  /* 0x0000001c03035212 */ /* 0x000fe400078e3cff */
[----:B---3--:R-:W-:Y:S02]  /*1490*/  @P1 LOP3.LUT R0, R0, R23, RZ, 0x3c, !PT ;  /* 0x0000001700001212 */ /* 0x008fe400078e3cff */
[----:B------:R-:W3:Y:S01]  /*14a0*/  @P1 LDG.E R23, desc[UR8][R16.64+0x18] ;  /* 0x0000180810171981 */ /* 0x000ee2000c1e1900 */
[----:B----4-:R-:W-:-:S03]  /*14b0*/  @P6 LOP3.LUT R3, R3, R25, RZ, 0x3c, !PT ;  /* 0x0000001903036212 */ /* 0x010fc600078e3cff */
[----:B------:R-:W4:Y:S01]  /*14c0*/  @P1 LDG.E R25, desc[UR8][R16.64+0x20] ;  /* 0x0000200810191981 */ /* 0x000f22000c1e1900 */
[----:B------:R-:W-:-:S03]  /*14d0*/  @!P0 LOP3.LUT R2, R2, R29, RZ, 0x3c, !PT ;  /* 0x0000001d02028212 */ /* 0x000fc600078e3cff */
        /* <DEDUP_REMOVED lines=39> */
[----:B------:R-:W-:Y:S02]  /*1750*/  LOP3.LUT P0, RZ, R27, 0x80, RZ, 0xc0, !PT ;  /* 0x000000801bff7812 */ /* 0x000fe4000780c0ff */
[----:B------:R-:W-:-:S11]  /*1760*/  @P6 LOP3.LUT R0, R0, R29, RZ, 0x3c, !PT ;  /* 0x0000001d00006212 */ /* 0x000fd600078e3cff */
        /* <DEDUP_REMOVED lines=8> */
[----:B------:R-:W-:Y:S02]  /*17f0*/  @P0 LOP3.LUT R0, R0, R29, RZ, 0x3c, !PT ;  /* 0x0000001d00000212 */ /* 0x000fe400078e3cff */
[----:B------:R-:W-:Y:S02]  /*1800*/  @P0 LOP3.LUT R3, R3, R28, RZ, 0x3c, !PT ;  /* 0x0000001c03030212 */ /* 0x000fe400078e3cff */
[----:B--2---:R-:W-:Y:S02]  /*1810*/  @P0 LOP3.LUT R5, R5, R24, RZ, 0x3c, !PT ;  /* 0x0000001805050212 */ /* 0x004fe400078e3cff */
[----:B---3--:R-:W-:Y:S02]  /*1820*/  @P0 LOP3.LUT R4, R4, R23, RZ, 0x3c, !PT ;  /* 0x0000001704040212 */ /* 0x008fe400078e3cff */
        /* <DEDUP_REMOVED lines=20> */
[----:B------:R-:W-:-:S03]  /*1970*/  @P0 LOP3.LUT R3, R3, R28, RZ, 0x3c, !PT ;  /* 0x0000001c03030212 */ /* 0x000fc600078e3cff */
[----:B------:R-:W2:Y:S01]  /*1980*/  @P2 LDG.E R28, desc[UR8][R16.64+0xd8] ;  /* 0x0000d808101c2981 */ /* 0x000ea2000c1e1900 */
[----:B---3--:R-:W-:Y:S02]  /*1990*/  @P1 LOP3.LUT R3, R3, R24, RZ, 0x3c, !PT ;  /* 0x0000001803031212 */ /* 0x008fe400078e3cff */
[----:B----4-:R-:W-:Y:S01]  /*19a0*/  @P2 LOP3.LUT R0, R0, R25, RZ, 0x3c, !PT ;  /* 0x0000001900002212 */ /* 0x010fe200078e3cff */
[----:B------:R-:W3:Y:S04]  /*19b0*/  @P2 LDG.E R24, desc[UR8][R16.64+0xd0] ;  /* 0x0000d00810182981 */ /* 0x000ee8000c1e1900 */
[----:B------:R-:W4:Y:S01]  /*19c0*/  @P3 LDG.E R25, desc[UR8][R16.64+0xdc] ;  /* 0x0000dc0810193981 */ /* 0x000f22000c1e1900 */
[----:B--2---:R-:W-:-:S03]  /*19d0*/  @P1 LOP3.LUT R2, R2, R23, RZ, 0x3c, !PT ;  /* 0x0000001702021212 */ /* 0x004fc600078e3cff */
[----:B------:R-:W2:Y:S01]  /*19e0*/  @P2 LDG.E R23, desc[UR8][R16.64+0xd4] ;  /* 0x0000d40810172981 */ /* 0x000ea2000c1e1900 */
[----:B------:R-:W-:-:S03]  /*19f0*/  LOP3.LUT P0, RZ, R27, 0x8000, RZ, 0xc0, !PT ;  /* 0x000080001bff7812 */ /* 0x000fc6000780c0ff */
        /* <DEDUP_REMOVED lines=8> */
[----:B------:R-:W-:Y:S01]  /*1a80*/  @P2 LOP3.LUT R3, R3, R28, RZ, 0x3c, !PT ;  /* 0x0000001c03032212 */ /* 0x000fe200078e3cff */
[----:B------:R-:W2:Y:S01]  /*1a90*/  @P4 LDG.E R27, desc[UR8][R16.64+0xfc] ;  /* 0x0000fc08101b4981 */ /* 0x000ea2000c1e1900 */
[----:B---3--:R-:W-:-:S03]  /*1aa0*/  @P3 LOP3.LUT R5, R5, R24, RZ, 0x3c, !PT ;  /* 0x0000001805053212 */ /* 0x008fc600078e3cff */
[----:B------:R-:W3:Y:S01]  /*1ab0*/  @P4 LDG.E R24, desc[UR8][R16.64+0xf8] ;  /* 0x0000f80810184981 */ /* 0x000ee2000c1e1900 */
[----:B----4-:R-:W-:-:S03]  /*1ac0*/  @P3 LOP3.LUT R2, R2, R25, RZ, 0x3c, !PT ;  /* 0x0000001902023212 */ /* 0x010fc600078e3cff */
        /* <DEDUP_REMOVED lines=36> */
[----:B------:R-:W-:-:S04]  /*1d10*/  UIADD3 UR4, UPT, UPT, UR4, 0x10, URZ ;  /* 0x0000001004047890 */ /* 0x000fc8000fffe0ff */
[----:B------:R-:W-:Y:S01]  /*1d20*/  UISETP.NE.AND UP0, UPT, UR4, 0x20, UPT ;  /* 0x000000200400788c */ /* 0x000fe2000bf05270 */
[----:B------:R-:W-:Y:S02]  /*1d30*/  @P6 LOP3.LUT R4, R4, R27, RZ, 0x3c, !PT ;  /* 0x0000001b04046212 */ /* 0x000fe400078e3cff */
[----:B---3--:R-:W-:Y:S02]  /*1d40*/  @P0 LOP3.LUT R3, R3, R28, RZ, 0x3c, !PT ;  /* 0x0000001c03030212 */ /* 0x008fe400078e3cff */
[----:B----4-:R-:W-:Y:S02]  /*1d50*/  @P0 LOP3.LUT R5, R5, R24, RZ, 0x3c, !PT ;  /* 0x0000001805050212 */ /* 0x010fe400078e3cff */
[----:B------:R-:W-:Y:S02]  /*1d60*/  @P0 LOP3.LUT R2, R2, R25, RZ, 0x3c, !PT ;  /* 0x0000001902020212 */ /* 0x000fe400078e3cff */
[----:B--2---:R-:W-:Y:S01]  /*1d70*/  @P0 LOP3.LUT R4, R4, R23, RZ, 0x3c, !PT ;  /* 0x0000001704040212 */ /* 0x004fe200078e3cff */
        /* <DEDUP_REMOVED lines=9> */
[----:B------:R-:W-:Y:S05]  /*1e10*/  @P0 BRA `(.L_x_6) ;  /* 0x0000000800fc0947 */ /* 0x000fea0003800000 */
[----:B------:R-:W-:Y:S01]  /*1e20*/  UMOV UR4, URZ ;  /* 0x000000ff00047c82 */ /* 0x000fe20008000000 */
[----:B------:R-:W-:Y:S01]  /*1e30*/  UMOV UR5, URZ ;  /* 0x000000ff00057c82 */ /* 0x000fe20008000000 */
[----:B-1----:R-:W-:Y:S02]  /*1e40*/  IMAD.MOV.U32 R0, RZ, RZ, RZ ;  /* 0x000000ffff007224 */ /* 0x002fe400078e00ff */
[----:B------:R-:W-:Y:S02]  /*1e50*/  IMAD.U32 R3, RZ, RZ, UR4 ;  /* 0x00000004ff037e24 */ /* 0x000fe4000f8e00ff */
[----:B------:R-:W-:Y:S02]  /*1e60*/  IMAD.U32 R2, RZ, RZ, UR5 ;  /* 0x00000005ff027e24 */ /* 0x000fe4000f8e00ff */
[----:B------:R-:W-:Y:S02]  /*1e70*/  IMAD.U32 R5, RZ, RZ, UR4 ;  /* 0x00000004ff057e24 */ /* 0x000fe4000f8e00ff */
[----:B------:R-:W-:-:S07]  /*1e80*/  IMAD.U32 R4, RZ, RZ, UR5 ;  /* 0x00000005ff047e24 */ /* 0x000fce000f8e00ff */
.L_x_12:
[----:B------:R-:W-:Y:S02]  /*1e90*/  ULEA UR5, UR4, UR7, 0x2 ;  /* 0x0000000704057291 */ /* 0x000fe4000f8e10ff */
[----:B------:R-:W-:-:S07]  /*1ea0*/  USHF.L.U32 UR10, UR4, 0x5, URZ ;  /* 0x00000005040a7899 */ /* 0x000fce00080006ff */
[----:B------:R-:W5:Y:S01]  /*1eb0*/  LDL R22, [UR5+0x4] ;  /* 0x00000405ff167983 */ /* 0x000f620008100800 */
[----:B------:R-:W-:-:S05]  /*1ec0*/  UMOV UR5, URZ ;  /* 0x000000ff00057c82 */ /* 0x000fca0008000000 */
.L_x_11:
[----:B-----5:R-:W-:Y:S01]  /*1ed0*/  SHF.R.U32.HI R24, RZ, UR5, R22 ;  /* 0x00000005ff187c19 */ /* 0x020fe20008011616 */
[----:B------:R-:W-:-:S03]  /*1ee0*/  UIADD3 UR6, UPT, UPT, UR10, UR5, URZ ;  /* 0x000000050a067290 */ /* 0x000fc6000fffe0ff */
[----:B------:R-:W-:Y:S01]  /*1ef0*/  LOP3.LUT R16, R24, 0x1, RZ, 0xc0, !PT ;  /* 0x0000000118107812 */ /* 0x000fe200078ec0ff */
[----:B------:R-:W-:-:S03]  /*1f00*/  UIMAD UR6, UR6, 0x5, URZ ;  /* 0x00000005060678a4 */ /* 0x000fc6000f8e02ff */
[----:B------:R-:W-:-:S03]  /*1f10*/  ISETP.NE.U32.AND P0, PT, R16, 0x1, PT ;  /* 0x000000011000780c */ /* 0x000fc60003f05070 */
[----:B------:R-:W-:Y:S01]  /*1f20*/  IMAD.U32 R17, RZ, RZ, UR6 ;  /* 0x00000006ff117e24 */ /* 0x000fe2000f8e00ff */
[----:B------:R-:W-:-:S03]  /*1f30*/  R2P PR, R24, 0x7e ;  /* 0x0000007e18007804 */ /* 0x000fc60000000000 */
[----:B------:R-:W-:-:S06]  /*1f40*/  IMAD.WIDE.U32 R16, R17, 0x4, R6 ;  /* 0x0000000411107825 */ /* 0x000fcc00078e0006 */
[----:B------:R-:W2:Y:S04]  /*1f50*/  @!P0 LDG.E R20, desc[UR8][R16.64+0x8] ;  /* 0x0000080810148981 */ /* 0x000ea8000c1e1900 */
[----:B------:R-:W3:Y:S04]  /*1f60*/  @!P0 LDG.E R21, desc[UR8][R16.64] ;  /* 0x0000000810158981 */ /* 0x000ee8000c1e1900 */
[----:B------:R-:W4:Y:S04]  /*1f70*/  @!P0 LDG.E R23, desc[UR8][R16.64+0x4] ;  /* 0x0000040810178981 */ /* 0x000f28000c1e1900 */
[----:B------:R-:W4:Y:S04]  /*1f80*/  @!P0 LDG.E R25, desc[UR8][R16.64+0xc] ;  /* 0x00000c0810198981 */ /* 0x000f28000c1e1900 */
[----:B------:R-:W4:Y:S04]  /*1f90*/  @P1 LDG.E R26, desc[UR8][R16.64+0x1c] ;  /* 0x00001c08101a1981 */ /* 0x000f28000c1e1900 */
[----:B------:R-:W4:Y:S01]  /*1fa0*/  @P1 LDG.E R27, desc[UR8][R16.64+0x14] ;  /* 0x00001408101b1981 */ /* 0x000f22000c1e1900 */
[----:B--2---:R-:W-:-:S03]  /*1fb0*/  @!P0 LOP3.LUT R5, R5, R20, RZ, 0x3c, !PT ;  /* 0x0000001405058212 */ /* 0x004fc600078e3cff */
[----:B------:R-:W2:Y:S01]  /*1fc0*/  @!P0 LDG.E R20, desc[UR8][R16.64+0x10] ;  /* 0x0000100810148981 */ /* 0x000ea2000c1e1900 */
[----:B---3--:R-:W-:-:S03]  /*1fd0*/  @!P0 LOP3.LUT R0, R0, R21, RZ, 0x3c, !PT ;  /* 0x0000001500008212 */ /* 0x008fc600078e3cff */
[----:B------:R-:W3:Y:S01]  /*1fe0*/  @P1 LDG.E R21, desc[UR8][R16.64+0x18] ;  /* 0x0000180810151981 */ /* 0x000ee2000c1e1900 */
[----:B----4-:R-:W-:-:S03]  /*1ff0*/  @!P0 LOP3.LUT R4, R4, R23, RZ, 0x3c, !PT ;  /* 0x0000001704048212 */ /* 0x010fc600078e3cff */
[----:B------:R-:W4:Y:S01]  /*2000*/  @P1 LDG.E R23, desc[UR8][R16.64+0x20] ;  /* 0x0000200810171981 */ /* 0x000f22000c1e1900 */
[----:B------:R-:W-:-:S03]  /*2010*/  @!P0 LOP3.LUT R2, R2, R25, RZ, 0x3c, !PT ;  /* 0x0000001902028212 */ /* 0x000fc600078e3cff */
[----:B------:R-:W4:Y:S01]  /*2020*/  @P2 LDG.E R25, desc[UR8][R16.64+0x28] ;  /* 0x0000280810192981 */ /* 0x000f22000c1e1900 */
[----:B------:R-:W-:-:S03]  /*2030*/  @P1 LOP3.LUT R5, R5, R26, RZ, 0x3c, !PT ;  /* 0x0000001a05051212 */ /* 0x000fc600078e3cff */
[----:B------:R-:W4:Y:S01]  /*2040*/  @P2 LDG.E R26, desc[UR8][R16.64+0x30] ;  /* 0x00003008101a2981 */ /* 0x000f22000c1e1900 */
[----:B--2---:R-:W-:-:S03]  /*2050*/  @!P0 LOP3.LUT R3, R3, R20, RZ, 0x3c, !PT ;  /* 0x0000001403038212 */ /* 0x004fc600078e3cff */
[----:B------:R-:W2:Y:S01]  /*2060*/  @P1 LDG.E R20, desc[UR8][R16.64+0x24] ;  /* 0x0000240810141981 */ /* 0x000ea2000c1e1900 */
[----:B---3--:R-:W-:-:S03]  /*2070*/  @P1 LOP3.LUT R4, R4, R21, RZ, 0x3c, !PT ;  /* 0x0000001504041212 */ /* 0x008fc600078e3cff */
[----:B------:R-:W3:Y:S01]  /*2080*/  @P2 LDG.E R21, desc[UR8][R16.64+0x2c] ;  /* 0x00002c0810152981 */ /* 0x000ee2000c1e1900 */
[----:B----4-:R-:W-:-:S03]  /*2090*/  @P1 LOP3.LUT R2, R2, R23, RZ, 0x3c, !PT ;  /* 0x0000001702021212 */ /* 0x010fc600078e3cff */
[----:B------:R-:W4:Y:S01]  /*20a0*/  @P2 LDG.E R23, desc[UR8][R16.64+0x34] ;  /* 0x0000340810172981 */ /* 0x000f22000c1e1900 */
[----:B------:R-:W-:-:S04]  /*20b0*/  @P1 LOP3.LUT R0, R0, R27, RZ, 0x3c, !PT ;  /* 0x0000001b00001212 */ /* 0x000fc800078e3cff */
[----:B------:R-:W-:Y:S02]  /*20c0*/  @P2 LOP3.LUT R0, R0, R25, RZ, 0x3c, !PT ;  /* 0x0000001900002212 */ /* 0x000fe400078e3cff */
[----:B------:R-:W-:Y:S01]  /*20d0*/  @P2 LOP3.LUT R5, R5, R26, RZ, 0x3c, !PT ;  /* 0x0000001a05052212 */ /* 0x000fe200078e3cff */
        /* <DEDUP_REMOVED lines=39> */
[----:B------:R-:W-:Y:S02]  /*2350*/  @P6 LOP3.LUT R0, R0, R25, RZ, 0x3c, !PT ;  /* 0x0000001900006212 */ /* 0x000fe400078e3cff */
[----:B------:R-:W-:-:S09]  /*2360*/  @P6 LOP3.LUT R5, R5, R26, RZ, 0x3c, !PT ;  /* 0x0000001a05056212 */ /* 0x000fd200078e3cff */
[----:B------:R-:W4:Y:S04]  /*2370*/  @P0 LDG.E R25, desc[UR8][R16.64+0x8c] ;  /* 0x00008c0810190981 */ /* 0x000f28000c1e1900 */
        /* <DEDUP_REMOVED lines=12> */
[----:B------:R-:W-:Y:S02]  /*2440*/  @P0 LOP3.LUT R3, R3, R28, RZ, 0x3c, !PT ;  /* 0x0000001c03030212 */ /* 0x000fe400078e3cff */
[----:B----4-:R-:W-:-:S02]  /*2450*/  @P0 LOP3.LUT R2, R2, R23, RZ, 0x3c, !PT ;  /* 0x0000001702020212 */ /* 0x010fc400078e3cff */
[----:B------:R-:W-:-:S13]  /*2460*/  R2P PR, R24.B1, 0x7f ;  /* 0x0000007f18007804 */ /* 0x000fda0000001000 */
[----:B------:R-:W2:Y:S04]  /*2470*/  @P0 LDG.E R21, desc[UR8][R16.64+0xa0] ;  /* 0x0000a00810150981 */ /* 0x000ea8000c1e1900 */
[----:B------:R-:W3:Y:S04]  /*2480*/  @P1 LDG.E R25, desc[UR8][R16.64+0xb4] ;  /* 0x0000b40810191981 */ /* 0x000ee8000c1e1900 */
[----:B------:R-:W4:Y:S04]  /*2490*/  @P0 LDG.E R23, desc[UR8][R16.64+0xa4] ;  /* 0x0000a40810170981 */ /* 0x000f28000c1e1900 */
        /* <DEDUP_REMOVED lines=13> */
[----:B------:R-:W-:-:S03]  /*2570*/  @P2 LOP3.LUT R0, R0, R27, RZ, 0x3c, !PT ;  /* 0x0000001b00002212 */ /* 0x000fc600078e3cff */
[----:B------:R-:W4:Y:S01]  /*2580*/  @P3 LDG.E R27, desc[UR8][R16.64+0xdc] ;  /* 0x0000dc08101b3981 */ /* 0x000f22000c1e1900 */
[----:B---3--:R-:W-:Y:S02]  /*2590*/  @P0 LOP3.LUT R2, R2, R25, RZ, 0x3c, !PT ;  /* 0x0000001902020212 */ /* 0x008fe400078e3cff */
[----:B------:R-:W-:Y:S01]  /*25a0*/  LOP3.LUT P0, RZ, R24, 0x8000, RZ, 0xc0, !PT ;  /* 0x0000800018ff7812 */ /* 0x000fe2000780c0ff */
[----:B------:R-:W3:Y:S04]  /*25b0*/  @P2 LDG.E R25, desc[UR8][R16.64+0xcc] ;  /* 0x0000cc0810192981 */ /* 0x000ee8000c1e1900 */
[----:B------:R-:W3:Y:S01]  /*25c0*/  @P1 LDG.E R24, desc[UR8][R16.64+0xbc] ;  /* 0x0000bc0810181981 */ /* 0x000ee2000c1e1900 */
[----:B--2---:R-:W-:Y:S02]  /*25d0*/  @P1 LOP3.LUT R4, R4, R21, RZ, 0x3c, !PT ;  /* 0x0000001504041212 */ /* 0x004fe400078e3cff */
[----:B----4-:R-:W-:Y:S01]  /*25e0*/  @P1 LOP3.LUT R2, R2, R23, RZ, 0x3c, !PT ;  /* 0x0000001702021212 */ /* 0x010fe200078e3cff */
[----:B------:R-:W2:Y:S04]  /*25f0*/  @P3 LDG.E R21, desc[UR8][R16.64+0xe8] ;  /* 0x0000e80810153981 */ /* 0x000ea8000c1e1900 */
[----:B------:R-:W4:Y:S01]  /*2600*/  @P2 LDG.E R23, desc[UR8][R16.64+0xd4] ;  /* 0x0000d40810172981 */ /* 0x000f22000c1e1900 */
[----:B------:R-:W-:-:S03]  /*2610*/  @P3 LOP3.LUT R0, R0, R27, RZ, 0x3c, !PT ;  /* 0x0000001b00003212 */ /* 0x000fc600078e3cff */
[----:B------:R-:W2:Y:S01]  /*2620*/  @P4 LDG.E R27, desc[UR8][R16.64+0xf0] ;  /* 0x0000f008101b4981 */ /* 0x000ea2000c1e1900 */
[----:B------:R-:W-:-:S03]  /*2630*/  @P1 LOP3.LUT R3, R3, R26, RZ, 0x3c, !PT ;  /* 0x0000001a03031212 */ /* 0x000fc600078e3cff */
[----:B------:R-:W2:Y:S04]  /*2640*/  @P3 LDG.E R26, desc[UR8][R16.64+0xe4] ;  /* 0x0000e408101a3981 */ /* 0x000ea8000c1e1900 */
[----:B------:R-:W2:Y:S01]  /*2650*/  @P0 LDG.E R28, desc[UR8][R16.64+0x13c] ;  /* 0x00013c08101c0981 */ /* 0x000ea2000c1e1900 */
[----:B---3--:R-:W-:-:S03]  /*2660*/  @P2 LOP3.LUT R4, R4, R25, RZ, 0x3c, !PT ;  /* 0x0000001904042212 */ /* 0x008fc600078e3cff */
[----:B------:R-:W3:Y:S01]  /*2670*/  @P3 LDG.E R25, desc[UR8][R16.64+0xe0] ;  /* 0x0000e00810193981 */ /* 0x000ee2000c1e1900 */
[----:B------:R-:W-:-:S03]  /*2680*/  @P1 LOP3.LUT R5, R5, R24, RZ, 0x3c, !PT ;  /* 0x0000001805051212 */ /* 0x000fc600078e3cff */
[----:B------:R-:W3:Y:S01]  /*2690*/  @P2 LDG.E R24, desc[UR8][R16.64+0xd8] ;  /* 0x0000d80810182981 */ /* 0x000ee2000c1e1900 */
[----:B------:R-:W-:-:S03]  /*26a0*/  @P2 LOP3.LUT R5, R5, R20, RZ, 0x3c, !PT ;  /* 0x0000001405052212 */ /* 0x000fc600078e3cff */
[----:B------:R-:W3:Y:S01]  /*26b0*/  @P3 LDG.E R20, desc[UR8][R16.64+0xec] ;  /* 0x0000ec0810143981 */ /* 0x000ee2000c1e1900 */
[----:B----4-:R-:W-:-:S03]  /*26c0*/  @P2 LOP3.LUT R2, R2, R23, RZ, 0x3c, !PT ;  /* 0x0000001702022212 */ /* 0x010fc600078e3cff */
[----:B------:R-:W4:Y:S01]  /*26d0*/  @P4 LDG.E R23, desc[UR8][R16.64+0xf4] ;  /* 0x0000f40810174981 */ /* 0x000f22000c1e1900 */
[----:B--2---:R-:W-:-:S03]  /*26e0*/  @P4 LOP3.LUT R0, R0, R27, RZ, 0x3c, !PT ;  /* 0x0000001b00004212 */ /* 0x004fc600078e3cff */
[----:B------:R-:W2:Y:S01]  /*26f0*/  @P5 LDG.E R27, desc[UR8][R16.64+0x104] ;  /* 0x00010408101b5981 */ /* 0x000ea2000c1e1900 */
[----:B---3--:R-:W-:-:S03]  /*2700*/  @P3 LOP3.LUT R4, R4, R25, RZ, 0x3c, !PT ;  /* 0x0000001904043212 */ /* 0x008fc600078e3cff */
[----:B------:R-:W3:Y:S01]  /*2710*/  @P4 LDG.E R25, desc[UR8][R16.64+0xfc] ;  /* 0x0000fc0810194981 */ /* 0x000ee2000c1e1900 */
[----:B------:R-:W-:-:S03]  /*2720*/  @P2 LOP3.LUT R3, R3, R24, RZ, 0x3c, !PT ;  /* 0x0000001803032212 */ /* 0x000fc600078e3cff */
[----:B------:R-:W3:Y:S01]  /*2730*/  @P4 LDG.E R24, desc[UR8][R16.64+0xf8] ;  /* 0x0000f80810184981 */ /* 0x000ee2000c1e1900 */
[----:B------:R-:W-:-:S03]  /*2740*/  @P3 LOP3.LUT R5, R5, R26, RZ, 0x3c, !PT ;  /* 0x0000001a05053212 */ /* 0x000fc600078e3cff */
[----:B------:R-:W3:Y:S01]  /*2750*/  @P4 LDG.E R26, desc[UR8][R16.64+0x100] ;  /* 0x00010008101a4981 */ /* 0x000ee2000c1e1900 */
[----:B------:R-:W-:Y:S02]  /*2760*/  @P3 LOP3.LUT R2, R2, R21, RZ, 0x3c, !PT ;  /* 0x0000001502023212 */ /* 0x000fe400078e3cff */
[----:B------:R-:W-:Y:S01]  /*2770*/  @P3 LOP3.LUT R3, R3, R20, RZ, 0x3c, !PT ;  /* 0x0000001403033212 */ /* 0x000fe200078e3cff */
[----:B------:R-:W3:Y:S01]  /*2780*/  @P5 LDG.E R21, desc[UR8][R16.64+0x108] ;  /* 0x0001080810155981 */ /* 0x000ee2000c1e1900 */
[----:B----4-:R-:W-:-:S03]  /*2790*/  @P4 LOP3.LUT R4, R4, R23, RZ, 0x3c, !PT ;  /* 0x0000001704044212 */ /* 0x010fc600078e3cff */
[----:B------:R-:W4:Y:S01]  /*27a0*/  @P5 LDG.E R20, desc[UR8][R16.64+0x10c] ;  /* 0x00010c0810145981 */ /* 0x000f22000c1e1900 */
[----:B--2---:R-:W-:-:S03]  /*27b0*/  @P5 LOP3.LUT R0, R0, R27, RZ, 0x3c, !PT ;  /* 0x0000001b00005212 */ /* 0x004fc600078e3cff */
        /* <DEDUP_REMOVED lines=18> */
[----:B------:R-:W-:-:S03]  /*28e0*/  @P5 LOP3.LUT R3, R3, R24, RZ, 0x3c, !PT ;  /* 0x0000001803035212 */ /* 0x000fc600078e3cff */
[----:B------:R-:W3:Y:S01]  /*28f0*/  @P6 LDG.E R24, desc[UR8][R16.64+0x128] ;  /* 0x0001280810186981 */ /* 0x000ee2000c1e1900 */
[----:B------:R-:W-:-:S04]  /*2900*/  UIADD3 UR5, UPT, UPT, UR5, 0x10, URZ ;  /* 0x0000001005057890 */ /* 0x000fc8000fffe0ff */
[----:B------:R-:W-:Y:S01]  /*2910*/  UISETP.NE.AND UP0, UPT, UR5, 0x20, UPT ;  /* 0x000000200500788c */ /* 0x000fe2000bf05270 */
[----:B------:R-:W-:Y:S02]  /*2920*/  @P6 LOP3.LUT R2, R2, R21, RZ, 0x3c, !PT ;  /* 0x0000001502026212 */ /* 0x000fe400078e3cff */
[----:B----4-:R-:W-:Y:S02]  /*2930*/  @P6 LOP3.LUT R5, R5, R20, RZ, 0x3c, !PT ;  /* 0x0000001405056212 */ /* 0x010fe400078e3cff */
[----:B--2---:R-:W-:Y:S02]  /*2940*/  @P0 LOP3.LUT R0, R0, R27, RZ, 0x3c, !PT ;  /* 0x0000001b00000212 */ /* 0x004fe400078e3cff */
[----:B------:R-:W-:Y:S02]  /*2950*/  @P0 LOP3.LUT R5, R5, R26, RZ, 0x3c, !PT ;  /* 0x0000001a05050212 */ /* 0x000fe400078e3cff */
[----:B------:R-:W-:Y:S02]  /*2960*/  @P0 LOP3.LUT R4, R4, R23, RZ, 0x3c, !PT ;  /* 0x0000001704040212 */ /* 0x000fe400078e3cff */
[----:B---3--:R-:W-:-:S02]  /*2970*/  @P0 LOP3.LUT R2, R2, R25, RZ, 0x3c, !PT ;  /* 0x0000001902020212 */ /* 0x008fc400078e3cff */
[----:B------:R-:W-:-:S04]  /*2980*/  @P6 LOP3.LUT R3, R3, R24, RZ, 0x3c, !PT ;  /* 0x0000001803036212 */ /* 0x000fc800078e3cff */
[----:B------:R-:W-:Y:S01]  /*2990*/  @P0 LOP3.LUT R3, R3, R28, RZ, 0x3c, !PT ;  /* 0x0000001c03030212 */ /* 0x000fe200078e3cff */
[----:B------:R-:W-:Y:S06]  /*29a0*/  BRA.U UP0, `(.L_x_11) ;  /* 0xfffffff500487547 */ /* 0x000fec000b83ffff */
[----:B------:R-:W-:-:S04]  /*29b0*/  UIADD3 UR4, UPT, UPT, UR4, 0x1, URZ ;  /* 0x0000000104047890 */ /* 0x000fc8000fffe0ff */
[----:B------:R-:W-:-:S09]  /*29c0*/  UISETP.NE.AND UP0, UPT, UR4, 0x5, UPT ;  /* 0x000000050400788c */ /* 0x000fd2000bf05270 */
[----:B------:R-:W-:Y:S05]  /*29d0*/  BRA.U UP0, `(.L_x_12) ;  /* 0xfffffff5002c7547 */ /* 0x000fea000b83ffff */
[----:B------:R2:W-:Y:S04]  /*29e0*/  STL [R1+0x4], R0 ;  /* 0x0000040001007387 */ /* 0x0005e80000100800 */
[----:B------:R2:W-:Y:S04]  /*29f0*/  STL.64 [R1+0x8], R4 ;  /* 0x0000080401007387 */ /* 0x0005e80000100a00 */
[----:B------:R2:W-:Y:S02]  /*2a00*/  STL.64 [R1+0x10], R2 ;  /* 0x0000100201007387 */ /* 0x0005e40000100a00 */
.L_x_6:
[----:B------:R-:W-:Y:S05]  /*2a10*/  BSYNC.RECONVERGENT B1 ;  /* 0x0000000000017941 */ /* 0x000fea0003800200 */
.L_x_5:
[C---:B------:R-:W-:Y:S01]  /*2a20*/  ISETP.GT.U32.AND P0, PT, R18.reuse, 0x3, PT ;  /* 0x000000031200780c */ /* 0x040fe20003f04070 */
[----:B------:R-:W-:Y:S01]  /*2a30*/  VIADD R19, R19, 0x1 ;  /* 0x0000000113137836 */ /* 0x000fe20000000000 */
[--C-:B------:R-:W-:Y:S02]  /*2a40*/  SHF.R.U64 R18, R18, 0x2, R15.reuse ;  /* 0x0000000212127819 */ /* 0x100fe4000000120f */
[----:B------:R-:W-:Y:S02]  /*2a50*/  ISETP.GT.U32.AND.EX P0, PT, R15, RZ, PT, P0 ;  /* 0x000000ff0f00720c */ /* 0x000fe40003f04100 */
[----:B------:R-:W-:-:S11]  /*2a60*/  SHF.R.U32.HI R15, RZ, 0x2, R15 ;  /* 0x00000002ff0f7819 */ /* 0x000fd6000001160f */
[----:B------:R-:W-:Y:S05]  /*2a70*/  @P0 BRA `(.L_x_13) ;  /* 0xffffffd800cc0947 */ /* 0x000fea000383ffff */
.L_x_4:
[----:B------:R-:W-:Y:S05]  /*2a80*/  BSYNC.RECONVERGENT B0 ;  /* 0x0000000000007941 */ /* 0x000fea0003800200 */
.L_x_3:
[----:B------:R-:W-:Y:S01]  /*2a90*/  SHF.R.U32.HI R7, RZ, 0x2, R0 ;  /* 0x00000002ff077819 */ /* 0x000fe20000011600 */
[----:B------:R-:W-:Y:S01]  /*2aa0*/  IMAD.MOV.U32 R15, RZ, RZ, 0x2f800000 ;  /* 0x2f800000ff0f7424 */ /* 0x000fe200078e00ff */
[----:B------:R-:W-:Y:S01]  /*2ab0*/  STL [R1+0x4], R5 ;  /* 0x0000040501007387 */ /* 0x000fe20000100800 */
[----:B------:R-:W-:Y:S01]  /*2ac0*/  BSSY.RECONVERGENT B0, `(.L_x_14) ;  /* 0x000003e000007945 */ /* 0x000fe20003800200 */
[----:B------:R-:W-:Y:S01]  /*2ad0*/  LOP3.LUT R7, R7, R0, RZ, 0x3c, !PT ;  /* 0x0000000007077212 */ /* 0x000fe200078e3cff */
[----:B012---:R-:W-:Y:S01]  /*2ae0*/  IMAD.SHL.U32 R0, R3, 0x10, RZ ;  /* 0x0000001003007824 */ /* 0x007fe200078e00ff */
[----:B------:R-:W-:Y:S03]  /*2af0*/  STL.64 [R1+0x28], RZ ;  /* 0x000028ff01007387 */ /* 0x000fe60000100a00 */
[C---:B------:R-:W-:Y:S01]  /*2b00*/  IMAD.SHL.U32 R6, R7.reuse, 0x2, RZ ;  /* 0x0000000207067824 */ /* 0x040fe200078e00ff */
[----:B------:R0:W-:Y:S04]  /*2b10*/  STL.64 [R1+0x8], R2 ;  /* 0x0000080201007387 */ /* 0x0001e80000100a00 */
[----:B------:R-:W-:Y:S01]  /*2b20*/  LOP3.LUT R6, R7, R6, R0, 0x96, !PT ;  /* 0x0000000607067212 */ /* 0x000fe200078e9600 */
[----:B------:R-:W-:-:S03]  /*2b30*/  IMAD.MOV.U32 R7, RZ, RZ, 0x3e055027 ;  /* 0x3e055027ff077424 */ /* 0x000fc600078e00ff */
[----:B------:R-:W-:Y:S01]  /*2b40*/  LOP3.LUT R6, R6, R3, RZ, 0x3c, !PT ;  /* 0x0000000306067212 */ /* 0x000fe200078e3cff */
[----:B0-----:R-:W-:-:S04]  /*2b50*/  IMAD.MOV.U32 R3, RZ, RZ, 0x30c90fdb ;  /* 0x30c90fdbff037424 */ /* 0x001fc800078e00ff */
[----:B------:R-:W-:-:S05]  /*2b60*/  VIADD R0, R6, 0xade9670d ;  /* 0xade9670d06007836 */ /* 0x000fca0000000000 */
[----:B------:R-:W-:-:S05]  /*2b70*/  I2FP.F32.U32 R0, R0 ;  /* 0x0000000000007245 */ /* 0x000fca0000201000 */
[----:B------:R-:W-:-:S05]  /*2b80*/  FFMA R15, R0, R15, 1.1641532182693481445e-10 ;  /* 0x2f000000000f7423 */ /* 0x000fca000000000f */
[----:B------:R-:W-:-:S04]  /*2b90*/  FSETP.GEU.AND P0, PT, R15, 1.175494350822287508e-38, PT ;  /* 0x008000000f00780b */ /* 0x000fc80003f0e000 */
[----:B------:R-:W-:-:S09]  /*2ba0*/  FSEL R16, RZ, -23, P0 ;  /* 0xc1b80000ff107808 */ /* 0x000fd20000000000 */
[----:B------:R-:W-:-:S04]  /*2bb0*/  @!P0 FMUL R15, R15, 8388608 ;  /* 0x4b0000000f0f8820 */ /* 0x000fc80000400000 */
[C---:B------:R-:W-:Y:S01]  /*2bc0*/  VIADD R0, R15.reuse, 0xc0d55555 ;  /* 0xc0d555550f007836 */ /* 0x040fe20000000000 */
[----:B------:R-:W-:-:S04]  /*2bd0*/  ISETP.GT.U32.AND P0, PT, R15, 0x7f7fffff, PT ;  /* 0x7f7fffff0f00780c */ /* 0x000fc80003f04070 */
[----:B------:R-:W-:-:S05]  /*2be0*/  LOP3.LUT R18, R0, 0xff800000, RZ, 0xc0, !PT ;  /* 0xff80000000127812 */ /* 0x000fca00078ec0ff */
[----:B------:R-:W-:-:S04]  /*2bf0*/  IMAD.IADD R0, R15, 0x1, -R18 ;  /* 0x000000010f007824 */ /* 0x000fc800078e0a12 */
[----:B------:R-:W-:-:S04]  /*2c00*/  FADD R0, R0, -1 ;  /* 0xbf80000000007421 */ /* 0x000fc80000000000 */
[----:B------:R-:W-:-:S04]  /*2c10*/  FFMA R7, R0, -R7, 0.14084610342979431152 ;  /* 0x3e1039f600077423 */ /* 0x000fc80000000807 */
[----:B------:R-:W-:-:S04]  /*2c20*/  FFMA R7, R0, R7, -0.12148627638816833496 ;  /* 0xbdf8cdcc00077423 */ /* 0x000fc80000000007 */
[----:B------:R-:W-:-:S04]  /*2c30*/  FFMA R7, R0, R7, 0.13980610668659210205 ;  /* 0x3e0f295500077423 */ /* 0x000fc80000000007 */
[----:B------:R-:W-:-:S04]  /*2c40*/  FFMA R7, R0, R7, -0.16684235632419586182 ;  /* 0xbe2ad8b900077423 */ /* 0x000fc80000000007 */
[----:B------:R-:W-:-:S04]  /*2c50*/  FFMA R7, R0, R7, 0.20012299716472625732 ;  /* 0x3e4ced0b00077423 */ /* 0x000fc80000000007 */
[----:B------:R-:W-:-:S04]  /*2c60*/  FFMA R7, R0, R7, -0.24999669194221496582 ;  /* 0xbe7fff2200077423 */ /* 0x000fc80000000007 */
[----:B------:R-:W-:Y:S01]  /*2c70*/  FFMA R17, R0, R7, 0.33333182334899902344 ;  /* 0x3eaaaa7800117423 */ /* 0x000fe20000000007 */
[----:B------:R-:W-:-:S03]  /*2c80*/  SHF.R.U32.HI R7, RZ, 0x2, R4 ;  /* 0x00000002ff077819 */ /* 0x000fc60000011604 */
[C---:B------:R-:W-:Y:S01]  /*2c90*/  FFMA R19, R0.reuse, R17, -0.5 ;  /* 0xbf00000000137423 */ /* 0x040fe20000000011 */
[----:B------:R-:W-:Y:S01]  /*2ca0*/  I2FP.F32.S32 R17, R18 ;  /* 0x0000001200117245 */ /* 0x000fe20000201400 */
[----:B------:R-:W-:Y:S01]  /*2cb0*/  IMAD.MOV.U32 R18, RZ, RZ, 0x7f800000 ;  /* 0x7f800000ff127424 */ /* 0x000fe200078e00ff */
[----:B------:R-:W-:Y:S01]  /*2cc0*/  LOP3.LUT R7, R7, R4, RZ, 0x3c, !PT ;  /* 0x0000000407077212 */ /* 0x000fe200078e3cff */
[C---:B------:R-:W-:Y:S02]  /*2cd0*/  FMUL R19, R0.reuse, R19 ;  /* 0x0000001300137220 */ /* 0x040fe40000400000 */
[----:B------:R-:W-:Y:S02]  /*2ce0*/  FFMA R16, R17, 1.1920928955078125e-07, R16 ;  /* 0x3400000011107823 */ /* 0x000fe40000000010 */
[----:B------:R-:W-:Y:S01]  /*2cf0*/  FFMA R19, R0, R19, R0 ;  /* 0x0000001300137223 */ /* 0x000fe20000000000 */
[----:B------:R-:W-:Y:S02]  /*2d00*/  IMAD.SHL.U32 R4, R7, 0x2, RZ ;  /* 0x0000000207047824 */ /* 0x000fe400078e00ff */
[----:B------:R-:W-:-:S02]  /*2d10*/  IMAD.SHL.U32 R0, R6, 0x10, RZ ;  /* 0x0000001006007824 */ /* 0x000fc400078e00ff */
[----:B------:R-:W-:Y:S01]  /*2d20*/  FFMA R16, R16, 0.69314718246459960938, R19 ;  /* 0x3f31721810107823 */ /* 0x000fe20000000013 */
[C---:B------:R-:W-:Y:S01]  /*2d30*/  @P0 FFMA R16, R15.reuse, R18, +INF ;  /* 0x7f8000000f100423 */ /* 0x040fe20000000012 */
[----:B------:R-:W-:Y:S02]  /*2d40*/  FSETP.NEU.AND P0, PT, R15, RZ, PT ;  /* 0x000000ff0f00720b */ /* 0x000fe40003f0d000 */
[----:B------:R-:W-:Y:S01]  /*2d50*/  LOP3.LUT R7, R7, R4, R0, 0x96, !PT ;  /* 0x0000000407077212 */ /* 0x000fe200078e9600 */
[----:B------:R-:W-:-:S03]  /*2d60*/  FMUL R0, R16, -2 ;  /* 0xc000000010007820 */ /* 0x000fc60000400000 */
[----:B------:R-:W-:Y:S02]  /*2d70*/  LOP3.LUT R7, R7, R6, RZ, 0x3c, !PT ;  /* 0x0000000607077212 */ /* 0x000fe400078e3cff */
[----:B------:R-:W-:-:S03]  /*2d80*/  FSEL R15, R0, +INF , P0 ;  /* 0x7f800000000f7808 */ /* 0x000fc60000000000 */
[----:B------:R0:W-:Y:S01]  /*2d90*/  STL.64 [R1+0x10], R6 ;  /* 0x0000100601007387 */ /* 0x0001e20000100a00 */
[----:B------:R0:W1:Y:S01]  /*2da0*/  MUFU.RSQ R16, R15 ;  /* 0x0000000f00107308 */ /* 0x0000620000001400 */
[----:B------:R-:W-:Y:S02]  /*2db0*/  VIADD R4, R15, 0xf3000000 ;  /* 0xf30000000f047836 */ /* 0x000fe40000000000 */
[----:B------:R-:W-:-:S03]  /*2dc0*/  VIADD R0, R7, 0xadeeeed2 ;  /* 0xadeeeed207007836 */ /* 0x000fc60000000000 */
[----:B------:R-:W-:Y:S02]  /*2dd0*/  ISETP.GT.U32.AND P0, PT, R4, 0x727fffff, PT ;  /* 0x727fffff0400780c */ /* 0x000fe40003f04070 */
[----:B------:R-:W-:-:S05]  /*2de0*/  I2FP.F32.U32 R0, R0 ;  /* 0x0000000000007245 */ /* 0x000fca0000201000 */
[----:B------:R-:W-:-:S06]  /*2df0*/  FFMA R0, R0, R3, 7.314590599882819788e-10 ;  /* 0x30490fdb00007423 */ /* 0x000fcc0000000003 */
[----:B01----:R-:W-:Y:S05]  /*2e00*/  @!P0 BRA `(.L_x_15) ;  /* 0x0000000000148947 */ /* 0x003fea0003800000 */
[----:B------:R-:W-:Y:S01]  /*2e10*/  IMAD.MOV.U32 R2, RZ, RZ, R15 ;  /* 0x000000ffff027224 */ /* 0x000fe200078e000f */
[----:B------:R-:W-:-:S07]  /*2e20*/  MOV R20, 0x2e40 ;  /* 0x00002e4000147802 */ /* 0x000fce0000000f00 */
[----:B------:R-:W-:Y:S05]  /*2e30*/  CALL.REL.NOINC `($__internal_0_$__cuda_sm20_sqrt_rn_f32_slowpath) ;  /* 0x00000004008c7944 */ /* 0x000fea0003c00000 */
[----:B------:R-:W-:Y:S01]  /*2e40*/  IMAD.MOV.U32 R22, RZ, RZ, R15 ;  /* 0x000000ffff167224 */ /* 0x000fe200078e000f */
[----:B------:R-:W-:Y:S06]  /*2e50*/  BRA `(.L_x_16) ;  /* 0x0000000000107947 */ /* 0x000fec0003800000 */
.L_x_15:
[----:B------:R-:W-:Y:S01]  /*2e60*/  FMUL.FTZ R22, R15, R16 ;  /* 0x000000100f167220 */ /* 0x000fe20000410000 */
[----:B------:R-:W-:-:S03]  /*2e70*/  FMUL.FTZ R16, R16, 0.5 ;  /* 0x3f00000010107820 */ /* 0x000fc60000410000 */
[----:B------:R-:W-:-:S04]  /*2e80*/  FFMA R15, -R22, R22, R15 ;  /* 0x00000016160f7223 */ /* 0x000fc8000000010f */
[----:B------:R-:W-:-:S07]  /*2e90*/  FFMA R22, R15, R16, R22 ;  /* 0x000000100f167223 */ /* 0x000fce0000000016 */
.L_x_16:
[----:B------:R-:W-:Y:S05]  /*2ea0*/  BSYNC.RECONVERGENT B0 ;  /* 0x0000000000007941 */ /* 0x000fea0003800200 */
.L_x_14:
[----:B------:R-:W0:Y:S01]  /*2eb0*/  LDC.64 R16, c[0x0][0x380] ;  /* 0x0000e000ff107b82 */ /* 0x000e220000000a00 */
[----:B------:R-:W-:Y:S02]  /*2ec0*/  IMAD.IADD R3, R14, 0x1, R13 ;  /* 0x000000010e037824 */ /* 0x000fe400078e020d */
[----:B------:R-:W-:Y:S01]  /*2ed0*/  FMUL.RZ R23, R0, 0.15915493667125701904 ;  /* 0x3e22f98300177820 */ /* 0x000fe2000040c000 */
[----:B------:R-:W1:Y:S01]  /*2ee0*/  LDCU UR4, c[0x0][0x38c] ;  /* 0x00007180ff0477ac */ /* 0x000e620008000800 */
[----:B0-----:R-:W-:-:S05]  /*2ef0*/  IMAD.WIDE R16, R3, 0x4, R16 ;  /* 0x0000000403107825 */ /* 0x001fca00078e0210 */
[----:B------:R0:W5:Y:S01]  /*2f00*/  LDG.E R15, desc[UR8][R16.64] ;  /* 0x00000008100f7981 */ /* 0x000162000c1e1900 */
[----:B------:R-:W2:Y:S01]  /*2f10*/  MUFU.SIN R3, R23 ;  /* 0x0000001700037308 */ /* 0x000ea20000000400 */
[----:B------:R-:W-:Y:S01]  /*2f20*/  IMAD.MOV.U32 R20, RZ, RZ, 0x652b82fe ;  /* 0x652b82feff147424 */ /* 0x000fe200078e00ff */
[----:B------:R-:W-:Y:S01]  /*2f30*/  UMOV UR5, 0x3fe62e42 ;  /* 0x3fe62e4200057882 */ /* 0x000fe20000000000 */
[----:B------:R-:W-:Y:S01]  /*2f40*/  IMAD.MOV.U32 R21, RZ, RZ, 0x3ff71547 ;  /* 0x3ff71547ff157424 */ /* 0x000fe200078e00ff */
[----:B------:R-:W-:Y:S04]  /*2f50*/  BSSY.RECONVERGENT B0, `(.L_x_17) ;  /* 0x0000042000007945 */ /* 0x000fe80003800200 */
[----:B------:R-:W3:Y:S01]  /*2f60*/  MUFU.COS R23, R23 ;  /* 0x0000001700177308 */ /* 0x000ee20000000000 */
[----:B--2---:R-:W-:-:S04]  /*2f70*/  FMUL R3, R3, R22 ;  /* 0x0000001603037220 */ /* 0x004fc80000400000 */
[----:B-1----:R-:W-:Y:S01]  /*2f80*/  FMUL R0, R3, UR4 ;  /* 0x0000000403007c20 */ /* 0x002fe20008400000 */
[----:B------:R-:W-:-:S03]  /*2f90*/  UMOV UR4, 0xfefa39ef ;  /* 0xfefa39ef00047882 */ /* 0x000fc60000000000 */
[----:B------:R-:W-:-:S04]  /*2fa0*/  FMUL R0, R0, R11 ;  /* 0x0000000b00007220 */ /* 0x000fc80000400000 */
[----:B------:R3:W1:Y:S02]  /*2fb0*/  F2F.F64.F32 R18, R0 ;  /* 0x0000000000127310 */ /* 0x0006640000201800 */
[----:B---3--:R-:W-:-:S05]  /*2fc0*/  FMUL R0, R23, R22 ;  /* 0x0000001617007220 */ /* 0x008fca0000400000 */
[----:B------:R0:W-:Y:S01]  /*2fd0*/  STL [R1+0x20], R0 ;  /* 0x0000200001007387 */ /* 0x0001e20000100800 */
[----:B-1----:R-:W-:-:S08]  /*2fe0*/  DADD R18, R8, R18 ;  /* 0x0000000008127229 */ /* 0x002fd00000000012 */
[----:B------:R-:W-:Y:S02]  /*2ff0*/  DFMA R20, R18, R20, 6.75539944105574400000e+15 ;  /* 0x433800001214742b */ /* 0x000fe40000000014 */
[----:B------:R-:W-:-:S06]  /*3000*/  FSETP.GEU.AND P0, PT, |R19|, 4.1917929649353027344, PT ;  /* 0x4086232b1300780b */ /* 0x000fcc0003f0e200 */
[----:B------:R-:W-:-:S08]  /*3010*/  DADD R6, R20, -6.75539944105574400000e+15 ;  /* 0xc338000014067429 */ /* 0x000fd00000000000 */
[----:B------:R-:W-:Y:S01]  /*3020*/  DFMA R2, R6, -UR4, R18 ;  /* 0x8000000406027c2b */ /* 0x000fe20008000012 */
[----:B------:R-:W-:Y:S01]  /*3030*/  UMOV UR4, 0x3b39803f ;  /* 0x3b39803f00047882 */ /* 0x000fe20000000000 */
[----:B------:R-:W-:-:S06]  /*3040*/  UMOV UR5, 0x3c7abc9e ;  /* 0x3c7abc9e00057882 */ /* 0x000fcc0000000000 */
[----:B------:R-:W-:Y:S01]  /*3050*/  DFMA R6, R6, -UR4, R2 ;  /* 0x8000000406067c2b */ /* 0x000fe20008000002 */
[----:B------:R-:W-:Y:S01]  /*3060*/  UMOV UR4, 0x69ce2bdf ;  /* 0x69ce2bdf00047882 */ /* 0x000fe20000000000 */
[----:B------:R-:W-:Y:S01]  /*3070*/  IMAD.MOV.U32 R2, RZ, RZ, -0x35dec16 ;  /* 0xfca213eaff027424 */ /* 0x000fe200078e00ff */
[----:B------:R-:W-:Y:S01]  /*3080*/  UMOV UR5, 0x3e5ade15 ;  /* 0x3e5ade1500057882 */ /* 0x000fe20000000000 */
[----:B------:R-:W-:-:S06]  /*3090*/  IMAD.MOV.U32 R3, RZ, RZ, 0x3e928af3 ;  /* 0x3e928af3ff037424 */ /* 0x000fcc00078e00ff */
[----:B------:R-:W-:Y:S01]  /*30a0*/  DFMA R2, R6, UR4, R2 ;  /* 0x0000000406027c2b */ /* 0x000fe20008000002 */
[----:B------:R-:W-:Y:S01]  /*30b0*/  UMOV UR4, 0x62401315 ;  /* 0x6240131500047882 */ /* 0x000fe20000000000 */
[----:B------:R-:W-:-:S06]  /*30c0*/  UMOV UR5, 0x3ec71dee ;  /* 0x3ec71dee00057882 */ /* 0x000fcc0000000000 */
[----:B------:R-:W-:Y:S01]  /*30d0*/  DFMA R2, R6, R2, UR4 ;  /* 0x0000000406027e2b */ /* 0x000fe20008000002 */
        /* <DEDUP_REMOVED lines=21> */
[----:B------:R-:W-:Y:S02]  /*3230*/  IMAD.MOV.U32 R2, RZ, RZ, 0x1 ;  /* 0x00000001ff027424 */ /* 0x000fe400078e00ff */
[----:B------:R-:W-:-:S05]  /*3240*/  IMAD.MOV.U32 R3, RZ, RZ, RZ ;  /* 0x000000ffff037224 */ /* 0x000fca00078e00ff */
[C---:B------:R-:W-:Y:S01]  /*3250*/  DFMA R4, R6.reuse, R4, 1 ;  /* 0x3ff000000604742b */ /* 0x040fe20000000004 */
[----:B------:R0:W-:Y:S07]  /*3260*/  STL.64 [R1+0x18], R2 ;  /* 0x0000180201007387 */ /* 0x0001ee0000100a00 */
[----:B------:R-:W-:-:S10]  /*3270*/  DFMA R6, R6, R4, 1 ;  /* 0x3ff000000606742b */ /* 0x000fd40000000004 */
[----:B------:R-:W-:Y:S02]  /*3280*/  IMAD R5, R20, 0x100000, R7 ;  /* 0x0010000014057824 */ /* 0x000fe400078e0207 */
[----:B------:R-:W-:Y:S01]  /*3290*/  IMAD.MOV.U32 R4, RZ, RZ, R6 ;  /* 0x000000ffff047224 */ /* 0x000fe200078e0006 */
[----:B0-----:R-:W-:Y:S06]  /*32a0*/  @!P0 BRA `(.L_x_18) ;  /* 0x0000000000308947 */ /* 0x001fec0003800000 */
[----:B------:R-:W-:Y:S01]  /*32b0*/  FSETP.GEU.AND P1, PT, |R19|, 4.2275390625, PT ;  /* 0x408748001300780b */ /* 0x000fe20003f2e200 */
[C---:B------:R-:W-:Y:S02]  /*32c0*/  DADD R4, R18.reuse, +INF ;  /* 0x7ff0000012047429 */ /* 0x040fe40000000000 */
[----:B------:R-:W-:-:S08]  /*32d0*/  DSETP.GEU.AND P0, PT, R18, RZ, PT ;  /* 0x000000ff1200722a */ /* 0x000fd00003f0e000 */
[----:B------:R-:W-:Y:S02]  /*32e0*/  FSEL R4, R4, RZ, P0 ;  /* 0x000000ff04047208 */ /* 0x000fe40000000000 */
[----:B------:R-:W-:Y:S02]  /*32f0*/  @!P1 LEA.HI R0, R20, R20, RZ, 0x1 ;  /* 0x0000001414009211 */ /* 0x000fe400078f08ff */
[----:B------:R-:W-:Y:S02]  /*3300*/  FSEL R5, R5, RZ, P0 ;  /* 0x000000ff05057208 */ /* 0x000fe40000000000 */
[----:B------:R-:W-:-:S05]  /*3310*/  @!P1 SHF.R.S32.HI R3, RZ, 0x1, R0 ;  /* 0x00000001ff039819 */ /* 0x000fca0000011400 */
[----:B------:R-:W-:Y:S02]  /*3320*/  @!P1 IMAD.IADD R2, R20, 0x1, -R3 ;  /* 0x0000000114029824 */ /* 0x000fe400078e0a03 */
[----:B------:R-:W-:-:S03]  /*3330*/  @!P1 IMAD R7, R3, 0x100000, R7 ;  /* 0x0010000003079824 */ /* 0x000fc600078e0207 */
[----:B------:R-:W-:Y:S01]  /*3340*/  @!P1 LEA R3, R2, 0x3ff00000, 0x14 ;  /* 0x3ff0000002039811 */ /* 0x000fe200078ea0ff */
[----:B------:R-:W-:-:S06]  /*3350*/  @!P1 IMAD.MOV.U32 R2, RZ, RZ, RZ ;  /* 0x000000ffff029224 */ /* 0x000fcc00078e00ff */
[----:B------:R-:W-:-:S11]  /*3360*/  @!P1 DMUL R4, R6, R2 ;  /* 0x0000000206049228 */ /* 0x000fd60000000000 */
.L_x_18:
[----:B------:R-:W-:Y:S05]  /*3370*/  BSYNC.RECONVERGENT B0 ;  /* 0x0000000000007941 */ /* 0x000fea0003800200 */
.L_x_17:
[----:B-----5:R-:W0:Y:S01]  /*3380*/  F2F.F64.F32 R2, R15 ;  /* 0x0000000f00027310 */ /* 0x020e220000201800 */
[----:B------:R-:W1:Y:S01]  /*3390*/  LDCU UR4, c[0x0][0x394] ;  /* 0x00007280ff0477ac */ /* 0x000e620008000800 */
[----:B------:R-:W-:Y:S01]  /*33a0*/  VIADD R13, R13, 0x1 ;  /* 0x000000010d0d7836 */ /* 0x000fe20000000000 */
[----:B0-----:R-:W-:-:S04]  /*33b0*/  DMUL R2, R2, R4 ;  /* 0x0000000402027228 */ /* 0x001fc80000000000 */
[----:B-1----:R-:W-:-:S06]  /*33c0*/  ISETP.NE.AND P0, PT, R13, UR4, PT ;  /* 0x000000040d007c0c */ /* 0x002fcc000bf05270 */
[----:B------:R-:W0:Y:S02]  /*33d0*/  F2F.F32.F64 R3, R2 ;  /* 0x0000000200037310 */ /* 0x000e240000301000 */
[----:B0-----:R0:W-:Y:S05]  /*33e0*/  STG.E desc[UR8][R16.64+0x4], R3 ;  /* 0x0000040310007986 */ /* 0x0011ea000c101908 */
[----:B------:R-:W-:Y:S05]  /*33f0*/  @P0 BRA `(.L_x_19) ;  /* 0xffffffd000080947 */ /* 0x000fea000383ffff */
[----:B------:R-:W1:Y:S01]  /*3400*/  LDCU UR4, c[0x0][0x360] ;  /* 0x00006c00ff0477ac */ /* 0x000e620008000800 */
[----:B0-----:R-:W1:Y:S01]  /*3410*/  LDC R3, c[0x0][0x370] ;  /* 0x0000dc00ff037b82 */ /* 0x001e620000000800 */
[----:B------:R-:W0:Y:S01]  /*3420*/  LDCU UR5, c[0x0][0x390] ;  /* 0x00007200ff0577ac */ /* 0x000e220008000800 */
[----:B-1----:R-:W-:-:S05]  /*3430*/  IMAD R12, R3, UR4, R12 ;  /* 0x00000004030c7c24 */ /* 0x002fca000f8e020c */
[----:B0-----:R-:W-:-:S13]  /*3440*/  ISETP.GE.AND P0, PT, R12, UR5, PT ;  /* 0x000000050c007c0c */ /* 0x001fda000bf06270 */
[----:B------:R-:W-:Y:S05]  /*3450*/  @!P0 BRA `(.L_x_20) ;  /* 0xffffffcc00e48947 */ /* 0x000fea000383ffff */
[----:B------:R-:W-:Y:S05]  /*3460*/  EXIT ;  /* 0x000000000000794d */ /* 0x000fea0003800000 */
        .weak           $__internal_0_$__cuda_sm20_sqrt_rn_f32_slowpath
        .type           $__internal_0_$__cuda_sm20_sqrt_rn_f32_slowpath,@function
        .size           $__internal_0_$__cuda_sm20_sqrt_rn_f32_slowpath,($_Z10monteCarloPfffiii$__internal_accurate_pow - $__internal_0_$__cuda_sm20_sqrt_rn_f32_slowpath)
$__internal_0_$__cuda_sm20_sqrt_rn_f32_slowpath:
[----:B------:R-:W-:-:S13]  /*3470*/  LOP3.LUT P5, RZ, R2, 0x7fffffff, RZ, 0xc0, !PT ;  /* 0x7fffffff02ff7812 */ /* 0x000fda00078ac0ff */
[----:B------:R-:W-:Y:S01]  /*3480*/  @!P5 IMAD.MOV.U32 R15, RZ, RZ, R2 ;  /* 0x000000ffff0fd224 */ /* 0x000fe200078e0002 */
[----:B------:R-:W-:Y:S06]  /*3490*/  @!P5 BRA `(.L_x_21) ;  /* 0x000000000040d947 */ /* 0x000fec0003800000 */
[----:B------:R-:W-:-:S13]  /*34a0*/  FSETP.GEU.FTZ.AND P5, PT, R2, RZ, PT ;  /* 0x000000ff0200720b */ /* 0x000fda0003fbe000 */
[----:B------:R-:W-:Y:S01]  /*34b0*/  @!P5 IMAD.MOV.U32 R15, RZ, RZ, 0x7fffffff ;  /* 0x7fffffffff0fd424 */ /* 0x000fe200078e00ff */
[----:B------:R-:W-:Y:S06]  /*34c0*/  @!P5 BRA `(.L_x_21) ;  /* 0x000000000034d947 */ /* 0x000fec0003800000 */
[----:B------:R-:W-:-:S13]  /*34d0*/  FSETP.GTU.FTZ.AND P5, PT, |R2|, +INF , PT ;  /* 0x7f8000000200780b */ /* 0x000fda0003fbc200 */
[----:B------:R-:W-:Y:S01]  /*34e0*/  @P5 FADD.FTZ R15, R2, 1 ;  /* 0x3f800000020f5421 */ /* 0x000fe20000010000 */
[----:B------:R-:W-:Y:S06]  /*34f0*/  @P5 BRA `(.L_x_21) ;  /* 0x0000000000285947 */ /* 0x000fec0003800000 */
[----:B------:R-:W-:-:S13]  /*3500*/  FSETP.NEU.FTZ.AND P5, PT, |R2|, +INF , PT ;  /* 0x7f8000000200780b */ /* 0x000fda0003fbd200 */
[----:B------:R-:W-:-:S04]  /*3510*/  @P5 FFMA R16, R2, 1.84467440737095516160e+19, RZ ;  /* 0x5f80000002105823 */ /* 0x000fc800000000ff */
[----:B------:R-:W0:Y:S02]  /*3520*/  @P5 MUFU.RSQ R15, R16 ;  /* 0x00000010000f5308 */ /* 0x000e240000001400 */
[----:B0-----:R-:W-:Y:S01]  /*3530*/  @P5 FMUL.FTZ R17, R16, R15 ;  /* 0x0000000f10115220 */ /* 0x001fe20000410000 */
[----:B------:R-:W-:Y:S01]  /*3540*/  @P5 FMUL.FTZ R19, R15, 0.5 ;  /* 0x3f0000000f135820 */ /* 0x000fe20000410000 */
[----:B------:R-:W-:Y:S02]  /*3550*/  @!P5 IMAD.MOV.U32 R15, RZ, RZ, R2 ;  /* 0x000000ffff0fd224 */ /* 0x000fe400078e0002 */
[----:B------:R-:W-:-:S04]  /*3560*/  @P5 FADD.FTZ R18, -R17, -RZ ;  /* 0x800000ff11125221 */ /* 0x000fc80000010100 */
[----:B------:R-:W-:-:S04]  /*3570*/  @P5 FFMA R18, R17, R18, R16 ;  /* 0x0000001211125223 */ /* 0x000fc80000000010 */
[----:B------:R-:W-:-:S04]  /*3580*/  @P5 FFMA R18, R18, R19, R17 ;  /* 0x0000001312125223 */ /* 0x000fc80000000011 */
[----:B------:R-:W-:-:S07]  /*3590*/  @P5 FMUL.FTZ R15, R18, 2.3283064365386962891e-10 ;  /* 0x2f800000120f5820 */ /* 0x000fce0000410000 */
.L_x_21:
[----:B------:R-:W-:Y:S02]  /*35a0*/  IMAD.MOV.U32 R16, RZ, RZ, R20 ;  /* 0x000000ffff107224 */ /* 0x000fe400078e0014 */
[----:B------:R-:W-:-:S04]  /*35b0*/  IMAD.MOV.U32 R17, RZ, RZ, 0x0 ;  /* 0x00000000ff117424 */ /* 0x000fc800078e00ff */
[----:B------:R-:W-:Y:S05]  /*35c0*/  RET.REL.NODEC R16 `(_Z10monteCarloPfffiii) ;  /* 0xffffffc8108c7950 */ /* 0x000fea0003c3ffff */
        .type           $_Z10monteCarloPfffiii$__internal_accurate_pow,@function
        .size           $_Z10monteCarloPfffiii$__internal_accurate_pow,(.L_x_34 - $_Z10monteCarloPfffiii$__internal_accurate_pow)
$_Z10monteCarloPfffiii$__internal_accurate_pow:
[----:B------:R-:W-:Y:S01]  /*35d0*/  DADD R2, -RZ, |R2| ;  /* 0x00000000ff027229 */ /* 0x000fe20000000502 */
[----:B------:R-:W-:Y:S01]  /*35e0*/  IMAD.MOV.U32 R14, RZ, RZ, RZ ;  /* 0x000000ffff0e7224 */ /* 0x000fe200078e00ff */
[----:B------:R-:W-:Y:S01]  /*35f0*/  UMOV UR4, 0x7d2cafe2 ;  /* 0x7d2cafe200047882 */ /* 0x000fe20000000000 */
[----:B------:R-:W-:Y:S01]  /*3600*/  IMAD.MOV.U32 R8, RZ, RZ, 0x41ad3b5a ;  /* 0x41ad3b5aff087424 */ /* 0x000fe200078e00ff */
[----:B------:R-:W-:Y:S01]  /*3610*/  UMOV UR5, 0x3eb0f5ff ;  /* 0x3eb0f5ff00057882 */ /* 0x000fe20000000000 */
[----:B------:R-:W-:Y:S01]  /*3620*/  IMAD.MOV.U32 R9, RZ, RZ, 0x3ed0f5d2 ;  /* 0x3ed0f5d2ff097424 */ /* 0x000fe200078e00ff */
[----:B------:R-:W-:Y:S01]  /*3630*/  UMOV UR8, 0x3b39803f ;  /* 0x3b39803f00087882 */ /* 0x000fe20000000000 */
[----:B------:R-:W-:-:S03]  /*3640*/  UMOV UR9, 0x3c7abc9e ;  /* 0x3c7abc9e00097882 */ /* 0x000fc60000000000 */
[----:B------:R-:W-:Y:S01]  /*3650*/  ISETP.GT.U32.AND P5, PT, R3, 0xfffff, PT ;  /* 0x000fffff0300780c */ /* 0x000fe20003fa4070 */
[----:B------:R-:W-:-:S12]  /*3660*/  IMAD.MOV.U32 R4, RZ, RZ, R3 ;  /* 0x000000ffff047224 */ /* 0x000fd800078e0003 */
[----:B------:R-:W-:-:S10]  /*3670*/  @!P5 DMUL R26, R2, 1.80143985094819840000e+16 ;  /* 0x43500000021ad828 */ /* 0x000fd40000000000 */
[----:B------:R-:W-:Y:S02]  /*3680*/  @!P5 IMAD.MOV.U32 R4, RZ, RZ, R27 ;  /* 0x000000ffff04d224 */ /* 0x000fe400078e001b */
[----:B------:R-:W-:-:S03]  /*3690*/  @!P5 IMAD.MOV.U32 R2, RZ, RZ, R26 ;  /* 0x000000ffff02d224 */ /* 0x000fc600078e001a */
[----:B------:R-:W-:Y:S01]  /*36a0*/  LOP3.LUT R4, R4, 0x800fffff, RZ, 0xc0, !PT ;  /* 0x800fffff04047812 */ /* 0x000fe200078ec0ff */
[----:B------:R-:W-:Y:S01]  /*36b0*/  IMAD.MOV.U32 R12, RZ, RZ, R2 ;  /* 0x000000ffff0c7224 */ /* 0x000fe200078e0002 */
[----:B------:R-:W-:Y:S02]  /*36c0*/  SHF.R.U32.HI R2, RZ, 0x14, R3 ;  /* 0x00000014ff027819 */ /* 0x000fe40000011603 */
[----:B------:R-:W-:Y:S02]  /*36d0*/  LOP3.LUT R13, R4, 0x3ff00000, RZ, 0xfc, !PT ;  /* 0x3ff00000040d7812 */ /* 0x000fe400078efcff */
[----:B------:R-:W-:Y:S02]  /*36e0*/  @!P5 LEA.HI R2, R27, 0xffffffca, RZ, 0xc ;  /* 0xffffffca1b02d811 */ /* 0x000fe400078f60ff */
[----:B------:R-:W-:-:S03]  /*36f0*/  ISETP.GE.U32.AND P6, PT, R13, 0x3ff6a09f, PT ;  /* 0x3ff6a09f0d00780c */ /* 0x000fc60003fc6070 */
[----:B------:R-:W-:-:S10]  /*3700*/  VIADD R3, R2, 0xfffffc01 ;  /* 0xfffffc0102037836 */ /* 0x000fd40000000000 */
[----:B------:R-:W-:Y:S02]  /*3710*/  @P6 VIADD R5, R13, 0xfff00000 ;  /* 0xfff000000d056836 */ /* 0x000fe40000000000 */
[----:B------:R-:W-:Y:S02]  /*3720*/  @P6 VIADD R3, R2, 0xfffffc02 ;  /* 0xfffffc0202036836 */ /* 0x000fe40000000000 */
[----:B------:R-:W-:-:S03]  /*3730*/  @P6 IMAD.MOV.U32 R13, RZ, RZ, R5 ;  /* 0x000000ffff0d6224 */ /* 0x000fc600078e0005 */
[----:B------:R-:W-:Y:S01]  /*3740*/  LOP3.LUT R2, R3, 0x80000000, RZ, 0x3c, !PT ;  /* 0x8000000003027812 */ /* 0x000fe200078e3cff */
[----:B------:R-:W-:Y:S02]  /*3750*/  IMAD.MOV.U32 R3, RZ, RZ, 0x43300000 ;  /* 0x43300000ff037424 */ /* 0x000fe400078e00ff */
[C---:B------:R-:W-:Y:S02]  /*3760*/  DADD R6, R12.reuse, 1 ;  /* 0x3ff000000c067429 */ /* 0x040fe40000000000 */
[----:B------:R-:W-:-:S04]  /*3770*/  DADD R12, R12, -1 ;  /* 0xbff000000c0c7429 */ /* 0x000fc80000000000 */
[----:B------:R-:W0:Y:S02]  /*3780*/  MUFU.RCP64H R15, R7 ;  /* 0x00000007000f7308 */ /* 0x000e240000001800 */
[----:B0-----:R-:W-:-:S08]  /*3790*/  DFMA R4, -R6, R14, 1 ;  /* 0x3ff000000604742b */ /* 0x001fd0000000010e */
[----:B------:R-:W-:-:S08]  /*37a0*/  DFMA R4, R4, R4, R4 ;  /* 0x000000040404722b */ /* 0x000fd00000000004 */
[----:B------:R-:W-:-:S08]  /*37b0*/  DFMA R14, R14, R4, R14 ;  /* 0x000000040e0e722b */ /* 0x000fd0000000000e */
[----:B------:R-:W-:-:S08]  /*37c0*/  DMUL R4, R12, R14 ;  /* 0x0000000e0c047228 */ /* 0x000fd00000000000 */
[----:B------:R-:W-:-:S08]  /*37d0*/  DFMA R4, R12, R14, R4 ;  /* 0x0000000e0c04722b */ /* 0x000fd00000000004 */
[----:B------:R-:W-:-:S08]  /*37e0*/  DMUL R16, R4, R4 ;  /* 0x0000000404107228 */ /* 0x000fd00000000000 */
[----:B------:R-:W-:Y:S01]  /*37f0*/  DFMA R6, R16, UR4, R8 ;  /* 0x0000000410067c2b */ /* 0x000fe20008000008 */
[----:B------:R-:W-:Y:S01]  /*3800*/  UMOV UR4, 0x75488a3f ;  /* 0x75488a3f00047882 */ /* 0x000fe20000000000 */
[----:B------:R-:W-:Y:S01]  /*3810*/  UMOV UR5, 0x3ef3b20a ;  /* 0x3ef3b20a00057882 */ /* 0x000fe20000000000 */
[----:B------:R-:W-:-:S05]  /*3820*/  DADD R8, R12, -R4 ;  /* 0x000000000c087229 */ /* 0x000fca0000000804 */
[----:B------:R-:W-:Y:S01]  /*3830*/  DFMA R6, R16, R6, UR4 ;  /* 0x0000000410067e2b */ /* 0x000fe20008000006 */
[----:B------:R-:W-:Y:S01]  /*3840*/  UMOV UR4, 0xe4faecd5 ;  /* 0xe4faecd500047882 */ /* 0x000fe20000000000 */
[----:B------:R-:W-:Y:S01]  /*3850*/  UMOV UR5, 0x3f1745cd ;  /* 0x3f1745cd00057882 */ /* 0x000fe20000000000 */
[----:B------:R-:W-:Y:S02]  /*3860*/  DADD R22, R8, R8 ;  /* 0x0000000008167229 */ /* 0x000fe40000000008 */
[----:B------:R-:W-:-:S03]  /*3870*/  DMUL R8, R4, R4 ;  /* 0x0000000404087228 */ /* 0x000fc60000000000 */
[----:B------:R-:W-:Y:S01]  /*3880*/  DFMA R6, R16, R6, UR4 ;  /* 0x0000000410067e2b */ /* 0x000fe20008000006 */
[----:B------:R-:W-:Y:S01]  /*3890*/  UMOV UR4, 0x258a578b ;  /* 0x258a578b00047882 */ /* 0x000fe20000000000 */
[----:B------:R-:W-:Y:S01]  /*38a0*/  UMOV UR5, 0x3f3c71c7 ;  /* 0x3f3c71c700057882 */ /* 0x000fe20000000000 */
[----:B------:R-:W-:Y:S02]  /*38b0*/  DFMA R22, R12, -R4, R22 ;  /* 0x800000040c16722b */ /* 0x000fe40000000016 */
[----:B------:R-:W-:-:S03]  /*38c0*/  DMUL R12, R4, R8 ;  /* 0x00000008040c7228 */ /* 0x000fc60000000000 */
[----:B------:R-:W-:Y:S01]  /*38d0*/  DFMA R6, R16, R6, UR4 ;  /* 0x0000000410067e2b */ /* 0x000fe20008000006 */
[----:B------:R-:W-:Y:S01]  /*38e0*/  UMOV UR4, 0x9242b910 ;  /* 0x9242b91000047882 */ /* 0x000fe20000000000 */
[----:B------:R-:W-:Y:S01]  /*38f0*/  UMOV UR5, 0x3f624924 ;  /* 0x3f62492400057882 */ /* 0x000fe20000000000 */
[----:B------:R-:W-:-:S05]  /*3900*/  DMUL R14, R14, R22 ;  /* 0x000000160e0e7228 */ /* 0x000fca0000000000 */
[----:B------:R-:W-:Y:S01]  /*3910*/  DFMA R6, R16, R6, UR4 ;  /* 0x0000000410067e2b */ /* 0x000fe20008000006 */
[----:B------:R-:W-:Y:S01]  /*3920*/  UMOV UR4, 0x99999dfb ;  /* 0x99999dfb00047882 */ /* 0x000fe20000000000 */
[----:B------:R-:W-:-:S03]  /*3930*/  UMOV UR5, 0x3f899999 ;  /* 0x3f89999900057882 */ /* 0x000fc60000000000 */
[----:B------:R-:W-:Y:S02]  /*3940*/  VIADD R23, R15, 0x100000 ;  /* 0x001000000f177836 */ /* 0x000fe40000000000 */
[----:B------:R-:W-:Y:S01]  /*3950*/  IMAD.MOV.U32 R22, RZ, RZ, R14 ;  /* 0x000000ffff167224 */ /* 0x000fe200078e000e */
[----:B------:R-:W-:Y:S01]  /*3960*/  DFMA R18, R16, R6, UR4 ;  /* 0x0000000410127e2b */ /* 0x000fe20008000006 */
[----:B------:R-:W-:Y:S01]  /*3970*/  UMOV UR4, 0x55555555 ;  /* 0x5555555500047882 */ /* 0x000fe20000000000 */
[----:B------:R-:W-:-:S06]  /*3980*/  UMOV UR5, 0x3fb55555 ;  /* 0x3fb5555500057882 */ /* 0x000fcc0000000000 */
[----:B------:R-:W-:-:S08]  /*3990*/  DFMA R6, R16, R18, UR4 ;  /* 0x0000000410067e2b */ /* 0x000fd00008000012 */
[----:B------:R-:W-:Y:S01]  /*39a0*/  DADD R20, -R6, UR4 ;  /* 0x0000000406147e29 */ /* 0x000fe20008000100 */
[----:B------:R-:W-:Y:S01]  /*39b0*/  UMOV UR4, 0xb9e7b0 ;  /* 0x00b9e7b000047882 */ /* 0x000fe20000000000 */
[----:B------:R-:W-:-:S06]  /*39c0*/  UMOV UR5, 0x3c46a4cb ;  /* 0x3c46a4cb00057882 */ /* 0x000fcc0000000000 */
[----:B------:R-:W-:Y:S02]  /*39d0*/  DFMA R16, R16, R18, R20 ;  /* 0x000000121010722b */ /* 0x000fe40000000014 */
[C---:B------:R-:W-:Y:S02]  /*39e0*/  DFMA R18, R4.reuse, R8, -R12 ;  /* 0x000000080412722b */ /* 0x040fe4000000080c */
[----:B------:R-:W-:-:S04]  /*39f0*/  DFMA R20, R4, R4, -R8 ;  /* 0x000000040414722b */ /* 0x000fc80000000808 */
[----:B------:R-:W-:Y:S01]  /*3a00*/  DADD R16, R16, -UR4 ;  /* 0x8000000410107e29 */ /* 0x000fe20008000000 */
[----:B------:R-:W-:Y:S01]  /*3a10*/  UMOV UR4, 0x80000000 ;  /* 0x8000000000047882 */ /* 0x000fe20000000000 */
[----:B------:R-:W-:Y:S01]  /*3a20*/  DFMA R18, R14, R8, R18 ;  /* 0x000000080e12722b */ /* 0x000fe20000000012 */
[----:B------:R-:W-:Y:S01]  /*3a30*/  UMOV UR5, 0x43300000 ;  /* 0x4330000000057882 */ /* 0x000fe20000000000 */
[----:B------:R-:W-:-:S04]  /*3a40*/  DFMA R20, R4, R22, R20 ;  /* 0x000000160414722b */ /* 0x000fc80000000014 */
[----:B------:R-:W-:-:S04]  /*3a50*/  DADD R24, R6, R16 ;  /* 0x0000000006187229 */ /* 0x000fc80000000010 */
[----:B------:R-:W-:-:S04]  /*3a60*/  DFMA R18, R4, R20, R18 ;  /* 0x000000140412722b */ /* 0x000fc80000000012 */
[----:B------:R-:W-:Y:S02]  /*3a70*/  DMUL R8, R24, R12 ;  /* 0x0000000c18087228 */ /* 0x000fe40000000000 */
[----:B------:R-:W-:-:S06]  /*3a80*/  DADD R20, R6, -R24 ;  /* 0x0000000006147229 */ /* 0x000fcc0000000818 */
[----:B------:R-:W-:Y:S02]  /*3a90*/  DFMA R6, R24, R12, -R8 ;  /* 0x0000000c1806722b */ /* 0x000fe40000000808 */
[----:B------:R-:W-:-:S06]  /*3aa0*/  DADD R20, R16, R20 ;  /* 0x0000000010147229 */ /* 0x000fcc0000000014 */
[----:B------:R-:W-:-:S08]  /*3ab0*/  DFMA R6, R24, R18, R6 ;  /* 0x000000121806722b */ /* 0x000fd00000000006 */
[----:B------:R-:W-:-:S08]  /*3ac0*/  DFMA R20, R20, R12, R6 ;  /* 0x0000000c1414722b */ /* 0x000fd00000000006 */
[----:B------:R-:W-:-:S08]  /*3ad0*/  DADD R12, R8, R20 ;  /* 0x00000000080c7229 */ /* 0x000fd00000000014 */
[--C-:B------:R-:W-:Y:S02]  /*3ae0*/  DADD R6, R4, R12.reuse ;  /* 0x0000000004067229 */ /* 0x100fe4000000000c */
[----:B------:R-:W-:-:S06]  /*3af0*/  DADD R8, R8, -R12 ;  /* 0x0000000008087229 */ /* 0x000fcc000000080c */
[----:B------:R-:W-:Y:S02]  /*3b00*/  DADD R4, R4, -R6 ;  /* 0x0000000004047229 */ /* 0x000fe40000000806 */
[----:B------:R-:W-:-:S06]  /*3b10*/  DADD R8, R20, R8 ;  /* 0x0000000014087229 */ /* 0x000fcc0000000008 */
[----:B------:R-:W-:Y:S02]  /*3b20*/  DADD R4, R12, R4 ;  /* 0x000000000c047229 */ /* 0x000fe40000000004 */
[----:B------:R-:W-:Y:S01]  /*3b30*/  DADD R12, R2, -UR4 ;  /* 0x80000004020c7e29 */ /* 0x000fe20008000000 */
[----:B------:R-:W-:Y:S01]  /*3b40*/  UMOV UR4, 0xfefa39ef ;  /* 0xfefa39ef00047882 */ /* 0x000fe20000000000 */
[----:B------:R-:W-:-:S04]  /*3b50*/  UMOV UR5, 0x3fe62e42 ;  /* 0x3fe62e4200057882 */ /* 0x000fc80000000000 */
[----:B------:R-:W-:-:S08]  /*3b60*/  DADD R4, R8, R4 ;  /* 0x0000000008047229 */ /* 0x000fd00000000004 */
[----:B------:R-:W-:-:S08]  /*3b70*/  DADD R4, R14, R4 ;  /* 0x000000000e047229 */ /* 0x000fd00000000004 */
[----:B------:R-:W-:-:S08]  /*3b80*/  DADD R8, R6, R4 ;  /* 0x0000000006087229 */ /* 0x000fd00000000004 */
[--C-:B------:R-:W-:Y:S02]  /*3b90*/  DFMA R2, R12, UR4, R8.reuse ;  /* 0x000000040c027c2b */ /* 0x100fe40008000008 */
[----:B------:R-:W-:-:S06]  /*3ba0*/  DADD R6, R6, -R8 ;  /* 0x0000000006067229 */ /* 0x000fcc0000000808 */
[----:B------:R-:W-:Y:S02]  /*3bb0*/  DFMA R14, R12, -UR4, R2 ;  /* 0x800000040c0e7c2b */ /* 0x000fe40008000002 */
[----:B------:R-:W-:-:S06]  /*3bc0*/  DADD R6, R4, R6 ;  /* 0x0000000004067229 */ /* 0x000fcc0000000006 */
[----:B------:R-:W-:-:S08]  /*3bd0*/  DADD R14, -R8, R14 ;  /* 0x00000000080e7229 */ /* 0x000fd0000000010e */
[----:B------:R-:W-:-:S08]  /*3be0*/  DADD R6, R6, -R14 ;  /* 0x0000000006067229 */ /* 0x000fd0000000080e */
[----:B------:R-:W-:-:S08]  /*3bf0*/  DFMA R6, R12, UR8, R6 ;  /* 0x000000080c067c2b */ /* 0x000fd00008000006 */
[----:B------:R-:W-:-:S08]  /*3c00*/  DADD R4, R2, R6 ;  /* 0x0000000002047229 */ /* 0x000fd00000000006 */
[----:B------:R-:W-:Y:S02]  /*3c10*/  DADD R8, R2, -R4 ;  /* 0x0000000002087229 */ /* 0x000fe40000000804 */
[----:B------:R-:W-:-:S06]  /*3c20*/  DMUL R2, R4, 2 ;  /* 0x4000000004027828 */ /* 0x000fcc0000000000 */
[----:B------:R-:W-:Y:S02]  /*3c30*/  DADD R8, R6, R8 ;  /* 0x0000000006087229 */ /* 0x000fe40000000008 */
[----:B------:R-:W-:Y:S01]  /*3c40*/  DFMA R4, R4, 2, -R2 ;  /* 0x400000000404782b */ /* 0x000fe20000000802 */
[----:B------:R-:W-:Y:S02]  /*3c50*/  IMAD.MOV.U32 R6, RZ, RZ, 0x652b82fe ;  /* 0x652b82feff067424 */ /* 0x000fe400078e00ff */
[----:B------:R-:W-:-:S05]  /*3c60*/  IMAD.MOV.U32 R7, RZ, RZ, 0x3ff71547 ;  /* 0x3ff71547ff077424 */ /* 0x000fca00078e00ff */
[----:B------:R-:W-:-:S08]  /*3c70*/  DFMA R8, R8, 2, R4 ;  /* 0x400000000808782b */ /* 0x000fd00000000004 */
[----:B------:R-:W-:-:S08]  /*3c80*/  DADD R4, R2, R8 ;  /* 0x0000000002047229 */ /* 0x000fd00000000008 */
[----:B------:R-:W-:Y:S02]  /*3c90*/  DFMA R6, R4, R6, 6.75539944105574400000e+15 ;  /* 0x433800000406742b */ /* 0x000fe40000000006 */
[----:B------:R-:W-:Y:S01]  /*3ca0*/  FSETP.GEU.AND P5, PT, |R5|, 4.1917929649353027344, PT ;  /* 0x4086232b0500780b */ /* 0x000fe20003fae200 */
[----:B------:R-:W-:-:S05]  /*3cb0*/  DADD R2, R2, -R4 ;  /* 0x0000000002027229 */ /* 0x000fca0000000804 */
[----:B------:R-:W-:-:S03]  /*3cc0*/  DADD R12, R6, -6.75539944105574400000e+15 ;  /* 0xc3380000060c7429 */ /* 0x000fc60000000000 */
[----:B------:R-:W-:-:S05]  /*3cd0*/  DADD R2, R8, R2 ;  /* 0x0000000008027229 */ /* 0x000fca0000000002 */
        /* <DEDUP_REMOVED lines=32> */
[----:B------:R-:W-:-:S08]  /*3ee0*/  DFMA R14, R12, R14, UR4 ;  /* 0x000000040c0e7e2b */ /* 0x000fd0000800000e */
[----:B------:R-:W-:-:S08]  /*3ef0*/  DFMA R14, R12, R14, 1 ;  /* 0x3ff000000c0e742b */ /* 0x000fd0000000000e */
[----:B------:R-:W-:-:S10]  /*3f00*/  DFMA R12, R12, R14, 1 ;  /* 0x3ff000000c0c742b */ /* 0x000fd4000000000e */
[----:B------:R-:W-:Y:S02]  /*3f10*/  IMAD R9, R6, 0x100000, R13 ;  /* 0x0010000006097824 */ /* 0x000fe400078e020d */
[----:B------:R-:W-:Y:S01]  /*3f20*/  IMAD.MOV.U32 R8, RZ, RZ, R12 ;  /* 0x000000ffff087224 */ /* 0x000fe200078e000c */
[----:B------:R-:W-:Y:S06]  /*3f30*/  @!P5 BRA `(.L_x_22) ;  /* 0x000000000034d947 */ /* 0x000fec0003800000 */
[----:B------:R-:W-:Y:S01]  /*3f40*/  FSETP.GEU.AND P6, PT, |R5|, 4.2275390625, PT ;  /* 0x408748000500780b */ /* 0x000fe20003fce200 */
[C---:B------:R-:W-:Y:S02]  /*3f50*/  DADD R8, R4.reuse, +INF ;  /* 0x7ff0000004087429 */ /* 0x040fe40000000000 */
[----:B------:R-:W-:-:S08]  /*3f60*/  DSETP.GEU.AND P5, PT, R4, RZ, PT ;  /* 0x000000ff0400722a */ /* 0x000fd00003fae000 */
[----:B------:R-:W-:Y:S02]  /*3f70*/  FSEL R8, R8, RZ, P5 ;  /* 0x000000ff08087208 */ /* 0x000fe40002800000 */
[----:B------:R-:W-:Y:S01]  /*3f80*/  FSEL R9, R9, RZ, P5 ;  /* 0x000000ff09097208 */ /* 0x000fe20002800000 */
[----:B------:R-:W-:Y:S06]  /*3f90*/  @P6 BRA `(.L_x_22) ;  /* 0x00000000001c6947 */ /* 0x000fec0003800000 */
[----:B------:R-:W-:Y:S01]  /*3fa0*/  LEA.HI R4, R6, R6, RZ, 0x1 ;  /* 0x0000000606047211 */ /* 0x000fe200078f08ff */
[----:B------:R-:W-:-:S03]  /*3fb0*/  IMAD.MOV.U32 R8, RZ, RZ, RZ ;  /* 0x000000ffff087224 */ /* 0x000fc600078e00ff */
[----:B------:R-:W-:-:S05]  /*3fc0*/  SHF.R.S32.HI R5, RZ, 0x1, R4 ;  /* 0x00000001ff057819 */ /* 0x000fca0000011404 */
[----:B------:R-:W-:Y:S02]  /*3fd0*/  IMAD.IADD R6, R6, 0x1, -R5 ;  /* 0x0000000106067824 */ /* 0x000fe400078e0a05 */
[----:B------:R-:W-:-:S03]  /*3fe0*/  IMAD R13, R5, 0x100000, R13 ;  /* 0x00100000050d7824 */ /* 0x000fc600078e020d */
[----:B------:R-:W-:-:S06]  /*3ff0*/  LEA R9, R6, 0x3ff00000, 0x14 ;  /* 0x3ff0000006097811 */ /* 0x000fcc00078ea0ff */
[----:B------:R-:W-:-:S11]  /*4000*/  DMUL R8, R12, R8 ;  /* 0x000000080c087228 */ /* 0x000fd60000000000 */
.L_x_22:
[----:B------:R-:W-:Y:S01]  /*4010*/  DFMA R12, R2, R8, R8 ;  /* 0x00000008020c722b */ /* 0x000fe20000000008 */
[----:B------:R-:W-:Y:S01]  /*4020*/  IMAD.MOV.U32 R4, RZ, RZ, R0 ;  /* 0x000000ffff047224 */ /* 0x000fe200078e0000 */
[----:B------:R-:W-:Y:S01]  /*4030*/  DSETP.NEU.AND P5, PT, |R8|, +INF , PT ;  /* 0x7ff000000800742a */ /* 0x000fe20003fad200 */
[----:B------:R-:W-:-:S07]  /*4040*/  IMAD.MOV.U32 R5, RZ, RZ, 0x0 ;  /* 0x00000000ff057424 */ /* 0x000fce00078e00ff */
[----:B------:R-:W-:Y:S02]  /*4050*/  FSEL R3, R8, R12, !P5 ;  /* 0x0000000c08037208 */ /* 0x000fe40006800000 */
[----:B------:R-:W-:Y:S01]  /*4060*/  FSEL R12, R9, R13, !P5 ;  /* 0x0000000d090c7208 */ /* 0x000fe20006800000 */
[----:B------:R-:W-:Y:S06]  /*4070*/  RET.REL.NODEC R4 `(_Z10monteCarloPfffiii) ;  /* 0xffffffbc04e07950 */ /* 0x000fec0003c3ffff */
.L_x_23:
[----:B------:R-:W-:-:S00]  /*4080*/  BRA `(.L_x_23) ;  /* 0xfffffffc00fc7947 */ /* 0x000fc0000383ffff */
[----:B------:R-:W-:-:S00]  /*4090*/  NOP ;  /* 0x0000000000007918 */ /* 0x000fc00000000000 */
        /* <DEDUP_REMOVED lines=14> */
.L_x_34:


//--------------------- .text._Z8randInitP17curandStateXORWOW --------------------------
	.section	.text._Z8randInitP17curandStateXORWOW,"ax",@progbits
	.align	128
        .global         _Z8randInitP17curandStateXORWOW
        .type           _Z8randInitP17curandStateXORWOW,@function
        .size           _Z8randInitP17curandStateXORWOW,(.L_x_36 - _Z8randInitP17curandStateXORWOW)
        .other          _Z8randInitP17curandStateXORWOW,@"STO_CUDA_ENTRY STV_DEFAULT"
_Z8randInitP17curandStateXORWOW:
.text._Z8randInitP17curandStateXORWOW:
[----:B------:R-:W-:Y:S01]  /*0000*/  LDC R1, c[0x0][0x37c] ;  /* 0x0000df00ff017b82 */ /* 0x000fe20000000800 */
[----:B------:R-:W0:Y:S07]  /*0010*/  S2R R0, SR_TID.X ;  /* 0x0000000000007919 */ /* 0x000e2e0000002100 */
[----:B------:R-:W0:Y:S01]  /*0020*/  S2UR UR6, SR_CTAID.X ;  /* 0x00000000000679c3 */ /* 0x000e220000002500 */
[----:B------:R-:W1:Y:S01]  /*0030*/  LDCU.64 UR4, c[0x0][0x358] ;  /* 0x00006b00ff0477ac */ /* 0x000e620008000a00 */
[----:B------:R-:W-:Y:S01]  /*0040*/  IMAD.MOV.U32 R2, RZ, RZ, -0x521c20b8 ;  /* 0xade3df48ff027424 */ /* 0x000fe200078e00ff */
[----:B------:R-:W-:Y:S01]  /*0050*/  BSSY.RECONVERGENT B0, `(.L_x_24) ;  /* 0x00000df000007945 */ /* 0x000fe20003800200 */
[----:B------:R-:W-:-:S02]  /*0060*/  IMAD.MOV.U32 R3, RZ, RZ, -0x24b72fbb ;  /* 0xdb48d045ff037424 */ /* 0x000fc400078e00ff */
[----:B------:R-:W-:Y:S02]  /*0070*/  IMAD.MOV.U32 R4, RZ, RZ, -0x3988a92b ;  /* 0xc67756d5ff047424 */ /* 0x000fe400078e00ff */
[----:B------:R-:W0:Y:S01]  /*0080*/  LDC R13, c[0x0][0x360] ;  /* 0x0000d800ff0d7b82 */ /* 0x000e220000000800 */
[----:B------:R-:W-:Y:S02]  /*0090*/  IMAD.MOV.U32 R5, RZ, RZ, -0x75bd8fc ;  /* 0xf8a42704ff057424 */ /* 0x000fe400078e00ff */
[----:B------:R-:W-:Y:S02]  /*00a0*/  IMAD.MOV.U32 R8, RZ, RZ, -0x23270784 ;  /* 0xdcd8f87cff087424 */ /* 0x000fe400078e00ff */
[----:B------:R-:W-:-:S03]  /*00b0*/  IMAD.MOV.U32 R9, RZ, RZ, -0x2bbabdb7 ;  /* 0xd4454249ff097424 */ /* 0x000fc600078e00ff */
[----:B------:R-:W2:Y:S01]  /*00c0*/  LDC.64 R6, c[0x0][0x380] ;  /* 0x0000e000ff067b82 */ /* 0x000ea20000000a00 */
[----:B0-----:R-:W-:-:S05]  /*00d0*/  IMAD R13, R13, UR6, R0 ;  /* 0x000000060d0d7c24 */ /* 0x001fca000f8e0200 */
[C---:B------:R-:W-:Y:S01]  /*00e0*/  ISETP.NE.AND P0, PT, R13.reuse, RZ, PT ;  /* 0x000000ff0d00720c */ /* 0x040fe20003f05270 */
[----:B--2---:R-:W-:-:S05]  /*00f0*/  IMAD.WIDE R6, R13, 0x30, R6 ;  /* 0x000000300d067825 */ /* 0x004fca00078e0206 */
[----:B-1----:R0:W-:Y:S04]  /*0100*/  STG.E.64 desc[UR4][R6.64], R2 ;  /* 0x0000000206007986 */ /* 0x0021e8000c101b04 */
[----:B------:R0:W-:Y:S04]  /*0110*/  STG.E.64 desc[UR4][R6.64+0x8], R4 ;  /* 0x0000080406007986 */ /* 0x0001e8000c101b04 */
[----:B------:R0:W-:Y:S01]  /*0120*/  STG.E.64 desc[UR4][R6.64+0x10], R8 ;  /* 0x0000100806007986 */ /* 0x0001e2000c101b04 */
[----:B------:R-:W-:Y:S05]  /*0130*/  @!P0 BRA `(.L_x_25) ;  /* 0x0000000c00408947 */ /* 0x000fea0003800000 */
[----:B------:R-:W-:Y:S01]  /*0140*/  SHF.R.S32.HI R0, RZ, 0x1f, R13 ;  /* 0x0000001fff007819 */ /* 0x000fe2000001140d */
[----:B------:R-:W-:-:S07]  /*0150*/  IMAD.MOV.U32 R12, RZ, RZ, RZ ;  /* 0x000000ffff0c7224 */ /* 0x000fce00078e00ff */
.L_x_31:
[----:B0-----:R-:W-:Y:S01]  /*0160*/  LOP3.LUT R2, R13, 0x3, RZ, 0xc0, !PT ;  /* 0x000000030d027812 */ /* 0x001fe200078ec0ff */
[----:B------:R-:W-:Y:S03]  /*0170*/  BSSY.RECONVERGENT B1, `(.L_x_26) ;  /* 0x00000c6000017945 */ /* 0x000fe60003800200 */
[----:B------:R-:W-:-:S04]  /*0180*/  ISETP.NE.U32.AND P0, PT, R2, RZ, PT ;  /* 0x000000ff0200720c */ /* 0x000fc80003f05070 */
[----:B------:R-:W-:-:S13]  /*0190*/  ISETP.NE.AND.EX P0, PT, RZ, RZ, PT, P0 ;  /* 0x000000ffff00720c */ /* 0x000fda0003f05300 */
[----:B------:R-:W-:Y:S05]  /*01a0*/  @!P0 BRA `(.L_x_27) ;  /* 0x0000000c00088947 */ /* 0x000fea0003800000 */
[----:B------:R-:W0:Y:S01]  /*01b0*/  LDC.64 R8, c[0x4][RZ] ;  /* 0x01000000ff087b82 */ /* 0x000e220000000a00 */
[----:B------:R-:W-:Y:S02]  /*01c0*/  IMAD.MOV.U32 R14, RZ, RZ, RZ ;  /* 0x000000ffff0e7224 */ /* 0x000fe400078e00ff */
[----:B0-----:R-:W-:-:S07]  /*01d0*/  IMAD.WIDE.U32 R8, R12, 0xc80, R8 ;  /* 0x00000c800c087825 */ /* 0x001fce00078e0008 */
.L_x_30:
[----:B0-----:R-:W-:Y:S01]  /*01e0*/  IMAD.MOV.U32 R15, RZ, RZ, RZ ;  /* 0x000000ffff0f7224 */ /* 0x001fe200078e00ff */
[----:B------:R-:W-:Y:S01]  /*01f0*/  CS2R R2, SRZ ;  /* 0x0000000000027805 */ /* 0x000fe2000001ff00 */
[----:B------:R-:W-:Y:S01]  /*0200*/  IMAD.MOV.U32 R17, RZ, RZ, RZ ;  /* 0x000000ffff117224 */ /* 0x000fe200078e00ff */
[----:B------:R-:W-:-:S07]  /*0210*/  CS2R R4, SRZ ;  /* 0x0000000000047805 */ /* 0x000fce000001ff00 */
.L_x_29:
[----:B------:R-:W-:-:S05]  /*0220*/  IMAD.WIDE.U32 R10, R17, 0x4, R6 ;  /* 0x00000004110a7825 */ /* 0x000fca00078e0006 */
[----:B------:R0:W5:Y:S01]  /*0230*/  LDG.E R16, desc[UR4][R10.64+0x4] ;  /* 0x000004040a107981 */ /* 0x000162000c1e1900 */
[----:B------:R-:W-:-:S07]  /*0240*/  IMAD.MOV.U32 R19, RZ, RZ, RZ ;  /* 0x000000ffff137224 */ /* 0x000fce00078e00ff */
.L_x_28:
[----:B-----5:R-:W-:Y:S01]  /*0250*/  SHF.R.U32.HI R24, RZ, R19, R16 ;  /* 0x00000013ff187219 */ /* 0x020fe20000011610 */
[----:B0-----:R-:W-:-:S03]  /*0260*/  IMAD.SHL.U32 R10, R17, 0x20, RZ ;  /* 0x00000020110a7824 */ /* 0x001fc600078e00ff */
[----:B------:R-:W-:Y:S01]  /*0270*/  LOP3.LUT R11, R24, 0x1, RZ, 0xc0, !PT ;  /* 0x00000001180b7812 */ /* 0x000fe200078ec0ff */
[----:B------:R-:W-:-:S03]  /*0280*/  IMAD.IADD R10, R10, 0x1, R19 ;  /* 0x000000010a0a7824 */ /* 0x000fc600078e0213 */
[----:B------:R-:W-:Y:S01]  /*0290*/  ISETP.NE.U32.AND P0, PT, R11, 0x1, PT ;  /* 0x000000010b00780c */ /* 0x000fe20003f05070 */
[----:B------:R-:W-:-:S03]  /*02a0*/  IMAD R11, R10, 0x5, RZ ;  /* 0x000000050a0b7824 */ /* 0x000fc600078e02ff */
[----:B------:R-:W-:Y:S01]  /*02b0*/  R2P PR, R24, 0x7e ;  /* 0x0000007e18007804 */ /* 0x000fe20000000000 */
[----:B------:R-:W-:-:S08]  /*02c0*/  IMAD.WIDE.U32 R10, R11, 0x4, R8 ;  /* 0x000000040b0a7825 */ /* 0x000fd000078e0008 */
[----:B------:R-:W2:Y:S04]  /*02d0*/  @!P0 LDG.E R18, desc[UR4][R10.64] ;  /* 0x000000040a128981 */ /* 0x000ea8000c1e1900 */
[----:B------:R-:W3:Y:S04]  /*02e0*/  @!P0 LDG.E R20, desc[UR4][R10.64+0x10] ;  /* 0x000010040a148981 */ /* 0x000ee8000c1e1900 */
[----:B------:R-:W4:Y:S04]  /*02f0*/  @P1 LDG.E R22, desc[UR4][R10.64+0x14] ;  /* 0x000014040a161981 */ /* 0x000f28000c1e1900 */
[----:B------:R-:W4:Y:S04]  /*0300*/  @P2 LDG.E R26, desc[UR4][R10.64+0x28] ;  /* 0x000028040a1a2981 */ /* 0x000f28000c1e1900 */
[----:B------:R-:W4:Y:S04]  /*0310*/  @!P0 LDG.E R21, desc[UR4][R10.64+0x4] ;  /* 0x000004040a158981 */ /* 0x000f28000c1e1900 */
[----:B------:R-:W4:Y:S04]  /*0320*/  @!P0 LDG.E R23, desc[UR4][R10.64+0xc] ;  /* 0x00000c040a178981 */ /* 0x000f28000c1e1900 */
[----:B------:R-:W4:Y:S04]  /*0330*/  @P1 LDG.E R25, desc[UR4][R10.64+0x18] ;  /* 0x000018040a191981 */ /* 0x000f28000c1e1900 */
[----:B------:R-:W4:Y:S04]  /*0340*/  @P3 LDG.E R28, desc[UR4][R10.64+0x3c] ;  /* 0x00003c040a1c3981 */ /* 0x000f28000c1e1900 */
[----:B------:R-:W4:Y:S01]  /*0350*/  @P6 LDG.E R27, desc[UR4][R10.64+0x7c] ;  /* 0x00007c040a1b6981 */ /* 0x000f22000c1e1900 */
[----:B--2---:R-:W-:-:S03]  /*0360*/  @!P0 LOP3.LUT R15, R15, R18, RZ, 0x3c, !PT ;  /* 0x000000120f0f8212 */ /* 0x004fc600078e3cff */
[----:B------:R-:W2:Y:S01]  /*0370*/  @!P0 LDG.E R18, desc[UR4][R10.64+0x8] ;  /* 0x000008040a128981 */ /* 0x000ea2000c1e1900 */
[----:B---3--:R-:W-:-:S03]  /*0380*/  @!P0 LOP3.LUT R3, R3, R20, RZ, 0x3c, !PT ;  /* 0x0000001403038212 */ /* 0x008fc600078e3cff */
[----:B------:R-:W3:Y:S01]  /*0390*/  @P1 LDG.E R20, desc[UR4][R10.64+0x24] ;  /* 0x000024040a141981 */ /* 0x000ee2000c1e1900 */
[----:B----4-:R-:W-:-:S03]  /*03a0*/  @P1 LOP3.LUT R15, R15, R22, RZ, 0x3c, !PT ;  /* 0x000000160f0f1212 */ /* 0x010fc600078e3cff */
[----:B------:R-:W4:Y:S01]  /*03b0*/  @P2 LDG.E R22, desc[UR4][R10.64+0x38] ;  /* 0x000038040a162981 */ /* 0x000f22000c1e1900 */
[----:B------:R-:W-:-:S03]  /*03c0*/  @P2 LOP3.LUT R15, R15, R26, RZ, 0x3c, !PT ;  /* 0x0000001a0f0f2212 */ /* 0x000fc600078e3cff */
[----:B------:R-:W4:Y:S01]  /*03d0*/  @P4 LDG.E R26, desc[UR4][R10.64+0x50] ;  /* 0x000050040a1a4981 */ /* 0x000f22000c1e1900 */
[----:B------:R-:W-:-:S03]  /*03e0*/  @!P0 LOP3.LUT R4, R4, R21, RZ, 0x3c, !PT ;  /* 0x0000001504048212 */ /* 0x000fc600078e3cff */
        /* <DEDUP_REMOVED lines=28> */
[----:B------:R-:W4:Y:S01]  /*05b0*/  @P6 LDG.E R26, desc[UR4][R10.64+0x78] ;  /* 0x000078040a1a6981 */ /* 0x000f22000c1e1900 */
[----:B------:R-:W-:-:S03]  /*05c0*/  @P3 LOP3.LUT R4, R4, R21, RZ, 0x3c, !PT ;  /* 0x0000001504043212 */ /* 0x000fc600078e3cff */
        /* <DEDUP_REMOVED lines=27> */
[----:B------:R-:W-:Y:S02]  /*0780*/  @P0 LOP3.LUT R4, R4, R23, RZ, 0x3c, !PT ;  /* 0x0000001704040212 */ /* 0x000fe400078e3cff */
[----:B------:R-:W-:Y:S02]  /*0790*/  @P0 LOP3.LUT R2, R2, R25, RZ, 0x3c, !PT ;  /* 0x0000001902020212 */ /* 0x000fe400078e3cff */
[----:B--2---:R-:W-:Y:S02]  /*07a0*/  @P6 LOP3.LUT R5, R5, R18, RZ, 0x3c, !PT ;  /* 0x0000001205056212 */ /* 0x004fe400078e3cff */
[----:B---3--:R-:W-:-:S02]  /*07b0*/  @P6 LOP3.LUT R3, R3, R20, RZ, 0x3c, !PT ;  /* 0x0000001403036212 */ /* 0x008fc400078e3cff */
[----:B----4-:R-:W-:Y:S02]  /*07c0*/  @P0 LOP3.LUT R5, R5, R22, RZ, 0x3c, !PT ;  /* 0x0000001605050212 */ /* 0x010fe400078e3cff */
[----:B------:R-:W-:Y:S02]  /*07d0*/  @P0 LOP3.LUT R3, R3, R26, RZ, 0x3c, !PT ;  /* 0x0000001a03030212 */ /* 0x000fe400078e3cff */
[----:B------:R-:W-:-:S13]  /*07e0*/  R2P PR, R24.B1, 0x7f ;  /* 0x0000007f18007804 */ /* 0x000fda0000001000 */
[----:B------:R-:W2:Y:S04]  /*07f0*/  @P0 LDG.E R18, desc[UR4][R10.64+0xa0] ;  /* 0x0000a0040a120981 */ /* 0x000ea8000c1e1900 */
[----:B------:R-:W3:Y:S04]  /*0800*/  @P1 LDG.E R22, desc[UR4][R10.64+0xb4] ;  /* 0x0000b4040a161981 */ /* 0x000ee8000c1e1900 */
[----:B------:R-:W4:Y:S04]  /*0810*/  @P2 LDG.E R26, desc[UR4][R10.64+0xc8] ;  /* 0x0000c8040a1a2981 */ /* 0x000f28000c1e1900 */
[----:B------:R-:W4:Y:S04]  /*0820*/  @P3 LDG.E R28, desc[UR4][R10.64+0xdc] ;  /* 0x0000dc040a1c3981 */ /* 0x000f28000c1e1900 */
[----:B------:R-:W4:Y:S04]  /*0830*/  @P0 LDG.E R23, desc[UR4][R10.64+0xa4] ;  /* 0x0000a4040a170981 */ /* 0x000f28000c1e1900 */
        /* <DEDUP_REMOVED lines=23> */
[----:B------:R-:W-:Y:S02]  /*09b0*/  LOP3.LUT P0, RZ, R24, 0x8000, RZ, 0xc0, !PT ;  /* 0x0000800018ff7812 */ /* 0x000fe4000780c0ff */
[----:B----4-:R-:W-:Y:S01]  /*09c0*/  @P5 LOP3.LUT R15, R15, R26, RZ, 0x3c, !PT ;  /* 0x0000001a0f0f5212 */ /* 0x010fe200078e3cff */
[----:B------:R-:W4:Y:S04]  /*09d0*/  @P3 LDG.E R24, desc[UR4][R10.64+0xe4] ;  /* 0x0000e4040a183981 */ /* 0x000f28000c1e1900 */
[----:B------:R-:W2:Y:S01]  /*09e0*/  @P6 LDG.E R26, desc[UR4][R10.64+0x118] ;  /* 0x000118040a1a6981 */ /* 0x000ea2000c1e1900 */
        /* <DEDUP_REMOVED lines=16> */
[----:B------:R-:W-:Y:S02]  /*0af0*/  @P3 LOP3.LUT R2, R2, R27, RZ, 0x3c, !PT ;  /* 0x0000001b02023212 */ /* 0x000fe400078e3cff */
[----:B------:R-:W-:Y:S01]  /*0b00*/  @P3 LOP3.LUT R4, R4, R25, RZ, 0x3c, !PT ;  /* 0x0000001904043212 */ /* 0x000fe200078e3cff */
[----:B------:R-:W4:Y:S01]  /*0b10*/  @P5 LDG.E R27, desc[UR4][R10.64+0x110] ;  /* 0x000110040a1b5981 */ /* 0x000f22000c1e1900 */
[----:B------:R-:W-:-:S03]  /*0b20*/  @P3 LOP3.LUT R5, R5, R24, RZ, 0x3c, !PT ;  /* 0x0000001805053212 */ /* 0x000fc600078e3cff */
[----:B------:R-:W4:Y:S04]  /*0b30*/  @P5 LDG.E R25, desc[UR4][R10.64+0x108] ;  /* 0x000108040a195981 */ /* 0x000f28000c1e1900 */
        /* <DEDUP_REMOVED lines=19> */
[----:B------:R-:W-:-:S05]  /*0c70*/  VIADD R19, R19, 0x10 ;  /* 0x0000001013137836 */ /* 0x000fca0000000000 */
[----:B------:R-:W-:Y:S02]  /*0c80*/  ISETP.NE.AND P1, PT, R19, 0x20, PT ;  /* 0x000000201300780c */ /* 0x000fe40003f25270 */
[----:B------:R-:W-:Y:S02]  /*0c90*/  @P5 LOP3.LUT R3, R3, R18, RZ, 0x3c, !PT ;  /* 0x0000001203035212 */ /* 0x000fe400078e3cff */
[----:B------:R-:W-:Y:S02]  /*0ca0*/  @P6 LOP3.LUT R4, R4, R21, RZ, 0x3c, !PT ;  /* 0x0000001504046212 */ /* 0x000fe400078e3cff */
[----:B---3--:R-:W-:-:S04]  /*0cb0*/  @P6 LOP3.LUT R3, R3, R22, RZ, 0x3c, !PT ;  /* 0x0000001603036212 */ /* 0x008fc800078e3cff */
[----:B--2---:R-:W-:Y:S02]  /*0cc0*/  @P0 LOP3.LUT R3, R3, R26, RZ, 0x3c, !PT ;  /* 0x0000001a03030212 */ /* 0x004fe400078e3cff */
[----:B----4-:R-:W-:Y:S02]  /*0cd0*/  @P6 LOP3.LUT R2, R2, R23, RZ, 0x3c, !PT ;  /* 0x0000001702026212 */ /* 0x010fe400078e3cff */
[----:B------:R-:W-:Y:S02]  /*0ce0*/  @P6 LOP3.LUT R5, R5, R20, RZ, 0x3c, !PT ;  /* 0x0000001405056212 */ /* 0x000fe400078e3cff */
[----:B------:R-:W-:Y:S02]  /*0cf0*/  @P0 LOP3.LUT R2, R2, R27, RZ, 0x3c, !PT ;  /* 0x0000001b02020212 */ /* 0x000fe400078e3cff */
[----:B------:R-:W-:Y:S02]  /*0d00*/  @P0 LOP3.LUT R4, R4, R25, RZ, 0x3c, !PT ;  /* 0x0000001904040212 */ /* 0x000fe400078e3cff */
[----:B------:R-:W-:Y:S01]  /*0d10*/  @P0 LOP3.LUT R5, R5, R24, RZ, 0x3c, !PT ;  /* 0x0000001805050212 */ /* 0x000fe200078e3cff */
[----:B------:R-:W-:Y:S06]  /*0d20*/  @P1 BRA `(.L_x_28) ;  /* 0xfffffff400481947 */ /* 0x000fec000383ffff */
[----:B------:R-:W-:-:S05]  /*0d30*/  VIADD R17, R17, 0x1 ;  /* 0x0000000111117836 */ /* 0x000fca0000000000 */
[----:B------:R-:W-:-:S13]  /*0d40*/  ISETP.NE.AND P0, PT, R17, 0x5, PT ;  /* 0x000000051100780c */ /* 0x000fda0003f05270 */
[----:B------:R-:W-:Y:S05]  /*0d50*/  @P0 BRA `(.L_x_29) ;  /* 0xfffffff400300947 */ /* 0x000fea000383ffff */
[----:B------:R0:W-:Y:S01]  /*0d60*/  STG.E.64 desc[UR4][R6.64+0x8], R4 ;  /* 0x0000080406007986 */ /* 0x0001e2000c101b04 */
[----:B------:R-:W-:Y:S01]  /*0d70*/  VIADD R14, R14, 0x1 ;  /* 0x000000010e0e7836 */ /* 0x000fe20000000000 */
[----:B------:R-:W-:Y:S02]  /*0d80*/  LOP3.LUT R11, R13, 0x3, RZ, 0xc0, !PT ;  /* 0x000000030d0b7812 */ /* 0x000fe400078ec0ff */
[----:B------:R0:W-:Y:S02]  /*0d90*/  STG.E.64 desc[UR4][R6.64+0x10], R2 ;  /* 0x0000100206007986 */ /* 0x0001e4000c101b04 */
[----:B------:R-:W-:Y:S02]  /*0da0*/  ISETP.GE.U32.AND P0, PT, R14, R11, PT ;  /* 0x0000000b0e00720c */ /* 0x000fe40003f06070 */
[----:B------:R0:W-:Y:S11]  /*0db0*/  STG.E desc[UR4][R6.64+0x4], R15 ;  /* 0x0000040f06007986 */ /* 0x0001f6000c101904 */
[----:B------:R-:W-:Y:S05]  /*0dc0*/  @!P0 BRA `(.L_x_30) ;  /* 0xfffffff400048947 */ /* 0x000fea000383ffff */
.L_x_27:
[----:B------:R-:W-:Y:S05]  /*0dd0*/  BSYNC.RECONVERGENT B1 ;  /* 0x0000000000017941 */ /* 0x000fea0003800200 */
.L_x_26:
[C---:B------:R-:W-:Y:S01]  /*0de0*/  ISETP.GT.U32.AND P0, PT, R13.reuse, 0x3, PT ;  /* 0x000000030d00780c */ /* 0x040fe20003f04070 */
[----:B------:R-:W-:Y:S01]  /*0df0*/  VIADD R12, R12, 0x1 ;  /* 0x000000010c0c7836 */ /* 0x000fe20000000000 */
[--C-:B------:R-:W-:Y:S02]  /*0e00*/  SHF.R.U64 R13, R13, 0x2, R0.reuse ;  /* 0x000000020d0d7819 */ /* 0x100fe40000001200 */
[----:B------:R-:W-:Y:S02]  /*0e10*/  ISETP.GT.U32.AND.EX P0, PT, R0, RZ, PT, P0 ;  /* 0x000000ff0000720c */ /* 0x000fe40003f04100 */
[----:B------:R-:W-:-:S11]  /*0e20*/  SHF.R.U32.HI R0, RZ, 0x2, R0 ;  /* 0x00000002ff007819 */ /* 0x000fd60000011600 */
[----:B------:R-:W-:Y:S05]  /*0e30*/  @P0 BRA `(.L_x_31) ;  /* 0xfffffff000c80947 */ /* 0x000fea000383ffff */
.L_x_25:
[----:B------:R-:W-:Y:S05]  /*0e40*/  BSYNC.RECONVERGENT B0 ;  /* 0x0000000000007941 */ /* 0x000fea0003800200 */
.L_x_24:
[----:B------:R-:W-:Y:S04]  /*0e50*/  STG.E.64 desc[UR4][R6.64+0x18], RZ ;  /* 0x000018ff06007986 */ /* 0x000fe8000c101b04 */
[----:B------:R-:W-:Y:S04]  /*0e60*/  STG.E desc[UR4][R6.64+0x20], RZ ;  /* 0x000020ff06007986 */ /* 0x000fe8000c101904 */
[----:B------:R-:W-:Y:S01]  /*0e70*/  STG.E.64 desc[UR4][R6.64+0x28], RZ ;  /* 0x000028ff06007986 */ /* 0x000fe2000c101b04 */
[----:B------:R-:W-:Y:S05]  /*0e80*/  EXIT ;  /* 0x000000000000794d */ /* 0x000fea0003800000 */
.L_x_32:
        /* <DEDUP_REMOVED lines=15> */
.L_x_36:


//--------------------- .nv.global.init           --------------------------
	.section	.nv.global.init,"aw",@progbits
	.align	4
.nv.global.init:
	.type		mrg32k3aM1SubSeq,@object
	.size		mrg32k3aM1SubSeq,(mrg32k3aM2SubSeq - mrg32k3aM1SubSeq)
mrg32k3aM1SubSeq:
        /*0000*/ 	.byte	0x0b, 0xcc, 0xee, 0x04, 0x73, 0x29, 0x8b, 0x6f, 0xf6, 0x53, 0x03, 0xf6, 0x23, 0xf6, 0xea, 0xda
        /* <DEDUP_REMOVED lines=125> */
	.type		mrg32k3aM2SubSeq,@object
	.size		mrg32k3aM2SubSeq,(mrg32k3aM1 - mrg32k3aM2SubSeq)
mrg32k3aM2SubSeq:
        /* <DEDUP_REMOVED lines=126> */
	.type		mrg32k3aM1,@object
	.size		mrg32k3aM1,(mrg32k3aM1Seq - mrg32k3aM1)
mrg32k3aM1:
        /* <DEDUP_REMOVED lines=144> */
	.type		mrg32k3aM1Seq,@object
	.size		mrg32k3aM1Seq,(mrg32k3aM2 - mrg32k3aM1Seq)
mrg32k3aM1Seq:
        /* <DEDUP_REMOVED lines=144> */
	.type		mrg32k3aM2,@object
	.size		mrg32k3aM2,(mrg32k3aM2Seq - mrg32k3aM2)
mrg32k3aM2:
        /* <DEDUP_REMOVED lines=144> */
	.type		mrg32k3aM2Seq,@object
	.size		mrg32k3aM2Seq,(precalc_xorwow_matrix - mrg32k3aM2Seq)
mrg32k3aM2Seq:
        /* <DEDUP_REMOVED lines=144> */
	.type		precalc_xorwow_matrix,@object
	.size		precalc_xorwow_matrix,(precalc_xorwow_offset_matrix - precalc_xorwow_matrix)
precalc_xorwow_matrix:
        /* <DEDUP_REMOVED lines=6400> */
	.type		precalc_xorwow_offset_matrix,@object
	.size		precalc_xorwow_offset_matrix,(.L_1 - precalc_xorwow_offset_matrix)
precalc_xorwow_offset_matrix:
        /* <DEDUP_REMOVED lines=6400> */
.L_1:


//--------------------- .nv.shared.reserved.0     --------------------------
	.section	.nv.shared.reserved.0,"aw",@nobits
	.weak		__nv_reservedSMEM_offset_0_alias
	.size		__nv_reservedSMEM_offset_0_alias, 0, 64
	.other		__nv_reservedSMEM_offset_0_alias,@"STO_CUDA_RESERVED_SHARED STV_DEFAULT"
__nv_reservedSMEM_offset_0_alias:
	.zero		0
	.zero		64


//--------------------- .nv.constant0._Z10monteCarloPfffiii --------------------------
	.section	.nv.constant0._Z10monteCarloPfffiii,"a",@progbits
	.sectionflags	@""
	.align	4
.nv.constant0._Z10monteCarloPfffiii:
	.zero		924


//--------------------- .nv.constant0._Z8randInitP17curandStateXORWOW --------------------------
	.section	.nv.constant0._Z8randInitP17curandStateXORWOW,"a",@progbits
	.sectionflags	@""
	.align	4
.nv.constant0._Z8randInitP17curandStateXORWOW:
	.zero		904


//--------------------- SYMBOLS --------------------------

	.type		.nv.reservedSmem.offset0,@object
	.size		.nv.reservedSmem.offset0,0x4
